//
// Generated by NVIDIA NVVM Compiler
//
// Compiler Build ID: CL-36424714
// Cuda compilation tools, release 13.0, V13.0.88
// Based on NVVM 20.0.0
//

.version 9.0
.target sm_100
.address_size 64

	// .globl	_Z13kernelForLoopiiPcS_iP17curandStateXORWOW
.global .align 4 .b8 precalc_xorwow_matrix[102400];
.global .align 4 .b8 precalc_xorwow_offset_matrix[102400];
.global .align 4 .b8 mrg32k3aM1[2304];
.global .align 4 .b8 mrg32k3aM2[2304];
.global .align 4 .b8 mrg32k3aM1SubSeq[2016];
.global .align 4 .b8 mrg32k3aM2SubSeq[2016];
.global .align 4 .b8 mrg32k3aM1Seq[2304];
.global .align 4 .b8 mrg32k3aM2Seq[2304];
.const .align 8 .b8 __cr_lgamma_table[72];

.visible .entry _Z13kernelForLoopiiPcS_iP17curandStateXORWOW(
	.param .u32 _Z13kernelForLoopiiPcS_iP17curandStateXORWOW_param_0,
	.param .u32 _Z13kernelForLoopiiPcS_iP17curandStateXORWOW_param_1,
	.param .u64 .ptr .align 1 _Z13kernelForLoopiiPcS_iP17curandStateXORWOW_param_2,
	.param .u64 .ptr .align 1 _Z13kernelForLoopiiPcS_iP17curandStateXORWOW_param_3,
	.param .u32 _Z13kernelForLoopiiPcS_iP17curandStateXORWOW_param_4,
	.param .u64 .ptr .align 1 _Z13kernelForLoopiiPcS_iP17curandStateXORWOW_param_5
)
{
	.reg .pred 	%p<33>;
	.reg .b16 	%rs<8>;
	.reg .b32 	%r<557>;
	.reg .b32 	%f<22>;
	.reg .b64 	%rd<50>;

	ld.param.u32 	%r195, [_Z13kernelForLoopiiPcS_iP17curandStateXORWOW_param_0];
	ld.param.u32 	%r196, [_Z13kernelForLoopiiPcS_iP17curandStateXORWOW_param_1];
	ld.param.u64 	%rd10, [_Z13kernelForLoopiiPcS_iP17curandStateXORWOW_param_2];
	ld.param.u64 	%rd11, [_Z13kernelForLoopiiPcS_iP17curandStateXORWOW_param_3];
	ld.param.u32 	%r197, [_Z13kernelForLoopiiPcS_iP17curandStateXORWOW_param_4];
	ld.param.u64 	%rd12, [_Z13kernelForLoopiiPcS_iP17curandStateXORWOW_param_5];
	cvta.to.global.u64 	%rd1, %rd10;
	cvta.to.global.u64 	%rd2, %rd11;
	cvta.to.global.u64 	%rd13, %rd12;
	mov.u32 	%r198, %ctaid.x;
	mov.u32 	%r199, %ntid.x;
	mov.u32 	%r200, %tid.x;
	mad.lo.s32 	%r201, %r198, %r199, %r200;
	cvt.u64.u32 	%rd3, %r201;
	mul.wide.u32 	%rd14, %r201, 48;
	add.s64 	%rd4, %rd13, %rd14;
	xor.b32  	%r202, %r201, -1429050551;
	mul.lo.s32 	%r203, %r202, 1099087573;
	add.s32 	%r204, %r203, -638133224;
	add.s32 	%r205, %r203, 123456789;
	st.global.v2.u32 	[%rd4], {%r204, %r205};
	xor.b32  	%r206, %r203, 362436069;
	mov.b32 	%r207, -123459836;
	st.global.v2.u32 	[%rd4+8], {%r206, %r207};
	add.s32 	%r208, %r203, 5783321;
	mov.b32 	%r209, -589760388;
	st.global.v2.u32 	[%rd4+16], {%r209, %r208};
	setp.eq.s32 	%p1, %r201, 0;
	@%p1 bra 	$L__BB0_42;
	mov.b32 	%r459, 0;
	mov.u64 	%rd49, %rd3;
$L__BB0_2:
	and.b64  	%rd6, %rd49, 3;
	setp.eq.s64 	%p2, %rd6, 0;
	@%p2 bra 	$L__BB0_41;
	mul.wide.u32 	%rd15, %r459, 3200;
	mov.u64 	%rd16, precalc_xorwow_matrix;
	add.s64 	%rd7, %rd16, %rd15;
	cvt.u32.u64 	%r2, %rd6;
	mov.b32 	%r460, 0;
$L__BB0_4:
	mov.b32 	%r473, 0;
	mov.u32 	%r474, %r473;
	mov.u32 	%r475, %r473;
	mov.u32 	%r476, %r473;
	mov.u32 	%r477, %r473;
	mov.u32 	%r466, %r473;
$L__BB0_5:
	mul.wide.u32 	%rd17, %r466, 4;
	add.s64 	%rd18, %rd4, %rd17;
	ld.global.u32 	%r10, [%rd18+4];
	shl.b32 	%r11, %r466, 5;
	mov.b32 	%r472, 0;
$L__BB0_6:
	.pragma "nounroll";
	shr.u32 	%r214, %r10, %r472;
	and.b32  	%r215, %r214, 1;
	setp.eq.b32 	%p3, %r215, 1;
	not.pred 	%p4, %p3;
	add.s32 	%r216, %r11, %r472;
	mul.lo.s32 	%r217, %r216, 5;
	mul.wide.u32 	%rd19, %r217, 4;
	add.s64 	%rd8, %rd7, %rd19;
	@%p4 bra 	$L__BB0_8;
	ld.global.u32 	%r218, [%rd8];
	xor.b32  	%r477, %r477, %r218;
	ld.global.u32 	%r219, [%rd8+4];
	xor.b32  	%r476, %r476, %r219;
	ld.global.u32 	%r220, [%rd8+8];
	xor.b32  	%r475, %r475, %r220;
	ld.global.u32 	%r221, [%rd8+12];
	xor.b32  	%r474, %r474, %r221;
	ld.global.u32 	%r222, [%rd8+16];
	xor.b32  	%r473, %r473, %r222;
$L__BB0_8:
	and.b32  	%r224, %r214, 2;
	setp.eq.s32 	%p5, %r224, 0;
	@%p5 bra 	$L__BB0_10;
	ld.global.u32 	%r225, [%rd8+20];
	xor.b32  	%r477, %r477, %r225;
	ld.global.u32 	%r226, [%rd8+24];
	xor.b32  	%r476, %r476, %r226;
	ld.global.u32 	%r227, [%rd8+28];
	xor.b32  	%r475, %r475, %r227;
	ld.global.u32 	%r228, [%rd8+32];
	xor.b32  	%r474, %r474, %r228;
	ld.global.u32 	%r229, [%rd8+36];
	xor.b32  	%r473, %r473, %r229;
$L__BB0_10:
	and.b32  	%r231, %r214, 4;
	setp.eq.s32 	%p6, %r231, 0;
	@%p6 bra 	$L__BB0_12;
	ld.global.u32 	%r232, [%rd8+40];
	xor.b32  	%r477, %r477, %r232;
	ld.global.u32 	%r233, [%rd8+44];
	xor.b32  	%r476, %r476, %r233;
	ld.global.u32 	%r234, [%rd8+48];
	xor.b32  	%r475, %r475, %r234;
	ld.global.u32 	%r235, [%rd8+52];
	xor.b32  	%r474, %r474, %r235;
	ld.global.u32 	%r236, [%rd8+56];
	xor.b32  	%r473, %r473, %r236;
$L__BB0_12:
	and.b32  	%r238, %r214, 8;
	setp.eq.s32 	%p7, %r238, 0;
	@%p7 bra 	$L__BB0_14;
	ld.global.u32 	%r239, [%rd8+60];
	xor.b32  	%r477, %r477, %r239;
	ld.global.u32 	%r240, [%rd8+64];
	xor.b32  	%r476, %r476, %r240;
	ld.global.u32 	%r241, [%rd8+68];
	xor.b32  	%r475, %r475, %r241;
	ld.global.u32 	%r242, [%rd8+72];
	xor.b32  	%r474, %r474, %r242;
	ld.global.u32 	%r243, [%rd8+76];
	xor.b32  	%r473, %r473, %r243;
$L__BB0_14:
	and.b32  	%r245, %r214, 16;
	setp.eq.s32 	%p8, %r245, 0;
	@%p8 bra 	$L__BB0_16;
	ld.global.u32 	%r246, [%rd8+80];
	xor.b32  	%r477, %r477, %r246;
	ld.global.u32 	%r247, [%rd8+84];
	xor.b32  	%r476, %r476, %r247;
	ld.global.u32 	%r248, [%rd8+88];
	xor.b32  	%r475, %r475, %r248;
	ld.global.u32 	%r249, [%rd8+92];
	xor.b32  	%r474, %r474, %r249;
	ld.global.u32 	%r250, [%rd8+96];
	xor.b32  	%r473, %r473, %r250;
$L__BB0_16:
	and.b32  	%r252, %r214, 32;
	setp.eq.s32 	%p9, %r252, 0;
	@%p9 bra 	$L__BB0_18;
	ld.global.u32 	%r253, [%rd8+100];
	xor.b32  	%r477, %r477, %r253;
	ld.global.u32 	%r254, [%rd8+104];
	xor.b32  	%r476, %r476, %r254;
	ld.global.u32 	%r255, [%rd8+108];
	xor.b32  	%r475, %r475, %r255;
	ld.global.u32 	%r256, [%rd8+112];
	xor.b32  	%r474, %r474, %r256;
	ld.global.u32 	%r257, [%rd8+116];
	xor.b32  	%r473, %r473, %r257;
$L__BB0_18:
	and.b32  	%r259, %r214, 64;
	setp.eq.s32 	%p10, %r259, 0;
	@%p10 bra 	$L__BB0_20;
	ld.global.u32 	%r260, [%rd8+120];
	xor.b32  	%r477, %r477, %r260;
	ld.global.u32 	%r261, [%rd8+124];
	xor.b32  	%r476, %r476, %r261;
	ld.global.u32 	%r262, [%rd8+128];
	xor.b32  	%r475, %r475, %r262;
	ld.global.u32 	%r263, [%rd8+132];
	xor.b32  	%r474, %r474, %r263;
	ld.global.u32 	%r264, [%rd8+136];
	xor.b32  	%r473, %r473, %r264;
$L__BB0_20:
	and.b32  	%r266, %r214, 128;
	setp.eq.s32 	%p11, %r266, 0;
	@%p11 bra 	$L__BB0_22;
	ld.global.u32 	%r267, [%rd8+140];
	xor.b32  	%r477, %r477, %r267;
	ld.global.u32 	%r268, [%rd8+144];
	xor.b32  	%r476, %r476, %r268;
	ld.global.u32 	%r269, [%rd8+148];
	xor.b32  	%r475, %r475, %r269;
	ld.global.u32 	%r270, [%rd8+152];
	xor.b32  	%r474, %r474, %r270;
	ld.global.u32 	%r271, [%rd8+156];
	xor.b32  	%r473, %r473, %r271;
$L__BB0_22:
	and.b32  	%r273, %r214, 256;
	setp.eq.s32 	%p12, %r273, 0;
	@%p12 bra 	$L__BB0_24;
	ld.global.u32 	%r274, [%rd8+160];
	xor.b32  	%r477, %r477, %r274;
	ld.global.u32 	%r275, [%rd8+164];
	xor.b32  	%r476, %r476, %r275;
	ld.global.u32 	%r276, [%rd8+168];
	xor.b32  	%r475, %r475, %r276;
	ld.global.u32 	%r277, [%rd8+172];
	xor.b32  	%r474, %r474, %r277;
	ld.global.u32 	%r278, [%rd8+176];
	xor.b32  	%r473, %r473, %r278;
$L__BB0_24:
	and.b32  	%r280, %r214, 512;
	setp.eq.s32 	%p13, %r280, 0;
	@%p13 bra 	$L__BB0_26;
	ld.global.u32 	%r281, [%rd8+180];
	xor.b32  	%r477, %r477, %r281;
	ld.global.u32 	%r282, [%rd8+184];
	xor.b32  	%r476, %r476, %r282;
	ld.global.u32 	%r283, [%rd8+188];
	xor.b32  	%r475, %r475, %r283;
	ld.global.u32 	%r284, [%rd8+192];
	xor.b32  	%r474, %r474, %r284;
	ld.global.u32 	%r285, [%rd8+196];
	xor.b32  	%r473, %r473, %r285;
$L__BB0_26:
	and.b32  	%r287, %r214, 1024;
	setp.eq.s32 	%p14, %r287, 0;
	@%p14 bra 	$L__BB0_28;
	ld.global.u32 	%r288, [%rd8+200];
	xor.b32  	%r477, %r477, %r288;
	ld.global.u32 	%r289, [%rd8+204];
	xor.b32  	%r476, %r476, %r289;
	ld.global.u32 	%r290, [%rd8+208];
	xor.b32  	%r475, %r475, %r290;
	ld.global.u32 	%r291, [%rd8+212];
	xor.b32  	%r474, %r474, %r291;
	ld.global.u32 	%r292, [%rd8+216];
	xor.b32  	%r473, %r473, %r292;
$L__BB0_28:
	and.b32  	%r294, %r214, 2048;
	setp.eq.s32 	%p15, %r294, 0;
	@%p15 bra 	$L__BB0_30;
	ld.global.u32 	%r295, [%rd8+220];
	xor.b32  	%r477, %r477, %r295;
	ld.global.u32 	%r296, [%rd8+224];
	xor.b32  	%r476, %r476, %r296;
	ld.global.u32 	%r297, [%rd8+228];
	xor.b32  	%r475, %r475, %r297;
	ld.global.u32 	%r298, [%rd8+232];
	xor.b32  	%r474, %r474, %r298;
	ld.global.u32 	%r299, [%rd8+236];
	xor.b32  	%r473, %r473, %r299;
$L__BB0_30:
	and.b32  	%r301, %r214, 4096;
	setp.eq.s32 	%p16, %r301, 0;
	@%p16 bra 	$L__BB0_32;
	ld.global.u32 	%r302, [%rd8+240];
	xor.b32  	%r477, %r477, %r302;
	ld.global.u32 	%r303, [%rd8+244];
	xor.b32  	%r476, %r476, %r303;
	ld.global.u32 	%r304, [%rd8+248];
	xor.b32  	%r475, %r475, %r304;
	ld.global.u32 	%r305, [%rd8+252];
	xor.b32  	%r474, %r474, %r305;
	ld.global.u32 	%r306, [%rd8+256];
	xor.b32  	%r473, %r473, %r306;
$L__BB0_32:
	and.b32  	%r308, %r214, 8192;
	setp.eq.s32 	%p17, %r308, 0;
	@%p17 bra 	$L__BB0_34;
	ld.global.u32 	%r309, [%rd8+260];
	xor.b32  	%r477, %r477, %r309;
	ld.global.u32 	%r310, [%rd8+264];
	xor.b32  	%r476, %r476, %r310;
	ld.global.u32 	%r311, [%rd8+268];
	xor.b32  	%r475, %r475, %r311;
	ld.global.u32 	%r312, [%rd8+272];
	xor.b32  	%r474, %r474, %r312;
	ld.global.u32 	%r313, [%rd8+276];
	xor.b32  	%r473, %r473, %r313;
$L__BB0_34:
	and.b32  	%r315, %r214, 16384;
	setp.eq.s32 	%p18, %r315, 0;
	@%p18 bra 	$L__BB0_36;
	ld.global.u32 	%r316, [%rd8+280];
	xor.b32  	%r477, %r477, %r316;
	ld.global.u32 	%r317, [%rd8+284];
	xor.b32  	%r476, %r476, %r317;
	ld.global.u32 	%r318, [%rd8+288];
	xor.b32  	%r475, %r475, %r318;
	ld.global.u32 	%r319, [%rd8+292];
	xor.b32  	%r474, %r474, %r319;
	ld.global.u32 	%r320, [%rd8+296];
	xor.b32  	%r473, %r473, %r320;
$L__BB0_36:
	and.b32  	%r322, %r214, 32768;
	setp.eq.s32 	%p19, %r322, 0;
	@%p19 bra 	$L__BB0_38;
	ld.global.u32 	%r323, [%rd8+300];
	xor.b32  	%r477, %r477, %r323;
	ld.global.u32 	%r324, [%rd8+304];
	xor.b32  	%r476, %r476, %r324;
	ld.global.u32 	%r325, [%rd8+308];
	xor.b32  	%r475, %r475, %r325;
	ld.global.u32 	%r326, [%rd8+312];
	xor.b32  	%r474, %r474, %r326;
	ld.global.u32 	%r327, [%rd8+316];
	xor.b32  	%r473, %r473, %r327;
$L__BB0_38:
	add.s32 	%r472, %r472, 16;
	setp.ne.s32 	%p20, %r472, 32;
	@%p20 bra 	$L__BB0_6;
	mad.lo.s32 	%r328, %r466, -31, %r11;
	add.s32 	%r466, %r328, 1;
	setp.ne.s32 	%p21, %r466, 5;
	@%p21 bra 	$L__BB0_5;
	st.global.u32 	[%rd4+4], %r477;
	st.global.u32 	[%rd4+8], %r476;
	st.global.u32 	[%rd4+12], %r475;
	st.global.u32 	[%rd4+16], %r474;
	st.global.u32 	[%rd4+20], %r473;
	add.s32 	%r460, %r460, 1;
	setp.lt.u32 	%p22, %r460, %r2;
	@%p22 bra 	$L__BB0_4;
$L__BB0_41:
	shr.u64 	%rd9, %rd49, 2;
	add.s32 	%r459, %r459, 1;
	setp.gt.u64 	%p23, %rd49, 3;
	mov.u64 	%rd49, %rd9;
	@%p23 bra 	$L__BB0_2;
$L__BB0_42:
	cvt.u32.u64 	%r329, %rd3;
	mov.b32 	%r330, 0;
	st.global.v2.u32 	[%rd4+24], {%r330, %r330};
	st.global.u32 	[%rd4+32], %r330;
	mov.b64 	%rd20, 0;
	st.global.u64 	[%rd4+40], %rd20;
	setp.ge.u32 	%p24, %r329, %r195;
	setp.lt.s32 	%p25, %r196, 1;
	or.pred  	%p26, %p24, %p25;
	@%p26 bra 	$L__BB0_51;
	add.s32 	%r182, %r197, -1;
	mul.lo.s32 	%r183, %r196, %r329;
	and.b32  	%r184, %r196, 3;
	setp.lt.u32 	%p27, %r196, 4;
	mov.b32 	%r556, 0;
	@%p27 bra 	$L__BB0_46;
	and.b32  	%r556, %r196, 2147483644;
	neg.s32 	%r554, %r556;
	add.s32 	%r553, %r183, 3;
$L__BB0_45:
	.pragma "nounroll";
	ld.global.v2.u32 	{%r333, %r334}, [%rd4];
	shr.u32 	%r335, %r334, 2;
	xor.b32  	%r336, %r335, %r334;
	ld.global.v2.u32 	{%r337, %r338}, [%rd4+8];
	ld.global.v2.u32 	{%r339, %r340}, [%rd4+16];
	st.global.v2.u32 	[%rd4+8], {%r338, %r339};
	shl.b32 	%r341, %r340, 4;
	shl.b32 	%r342, %r336, 1;
	xor.b32  	%r343, %r342, %r341;
	xor.b32  	%r344, %r343, %r336;
	xor.b32  	%r345, %r344, %r340;
	st.global.v2.u32 	[%rd4+16], {%r340, %r345};
	add.s32 	%r346, %r333, 362437;
	st.global.v2.u32 	[%rd4], {%r346, %r337};
	add.s32 	%r347, %r345, %r346;
	cvt.rn.f32.u32 	%f1, %r347;
	fma.rn.f32 	%f2, %f1, 0f2F800000, 0f2F000000;
	mul.f32 	%f3, %f2, 0f49742400;
	cvt.rzi.s32.f32 	%r348, %f3;
	rem.s32 	%r349, %r348, %r182;
	cvt.s64.s32 	%rd21, %r349;
	add.s64 	%rd22, %rd2, %rd21;
	ld.global.u8 	%rs1, [%rd22];
	add.s32 	%r350, %r553, -2;
	add.s32 	%r351, %r553, -3;
	cvt.u64.u32 	%rd23, %r351;
	add.s64 	%rd24, %rd1, %rd23;
	st.global.u8 	[%rd24], %rs1;
	ld.global.v2.u32 	{%r352, %r353}, [%rd4];
	shr.u32 	%r354, %r353, 2;
	xor.b32  	%r355, %r354, %r353;
	ld.global.v2.u32 	{%r356, %r357}, [%rd4+8];
	ld.global.v2.u32 	{%r358, %r359}, [%rd4+16];
	st.global.v2.u32 	[%rd4+8], {%r357, %r358};
	shl.b32 	%r360, %r359, 4;
	shl.b32 	%r361, %r355, 1;
	xor.b32  	%r362, %r361, %r360;
	xor.b32  	%r363, %r362, %r355;
	xor.b32  	%r364, %r363, %r359;
	st.global.v2.u32 	[%rd4+16], {%r359, %r364};
	add.s32 	%r365, %r352, 362437;
	st.global.v2.u32 	[%rd4], {%r365, %r356};
	add.s32 	%r366, %r364, %r365;
	cvt.rn.f32.u32 	%f4, %r366;
	fma.rn.f32 	%f5, %f4, 0f2F800000, 0f2F000000;
	mul.f32 	%f6, %f5, 0f49742400;
	cvt.rzi.s32.f32 	%r367, %f6;
	rem.s32 	%r368, %r367, %r182;
	cvt.s64.s32 	%rd25, %r368;
	add.s64 	%rd26, %rd2, %rd25;
	ld.global.u8 	%rs2, [%rd26];
	cvt.u64.u32 	%rd27, %r350;
	add.s64 	%rd28, %rd1, %rd27;
	st.global.u8 	[%rd28], %rs2;
	ld.global.v2.u32 	{%r369, %r370}, [%rd4];
	shr.u32 	%r371, %r370, 2;
	xor.b32  	%r372, %r371, %r370;
	ld.global.v2.u32 	{%r373, %r374}, [%rd4+8];
	ld.global.v2.u32 	{%r375, %r376}, [%rd4+16];
	st.global.v2.u32 	[%rd4+8], {%r374, %r375};
	shl.b32 	%r377, %r376, 4;
	shl.b32 	%r378, %r372, 1;
	xor.b32  	%r379, %r378, %r377;
	xor.b32  	%r380, %r379, %r372;
	xor.b32  	%r381, %r380, %r376;
	st.global.v2.u32 	[%rd4+16], {%r376, %r381};
	add.s32 	%r382, %r369, 362437;
	st.global.v2.u32 	[%rd4], {%r382, %r373};
	add.s32 	%r383, %r381, %r382;
	cvt.rn.f32.u32 	%f7, %r383;
	fma.rn.f32 	%f8, %f7, 0f2F800000, 0f2F000000;
	mul.f32 	%f9, %f8, 0f49742400;
	cvt.rzi.s32.f32 	%r384, %f9;
	rem.s32 	%r385, %r384, %r182;
	cvt.s64.s32 	%rd29, %r385;
	add.s64 	%rd30, %rd2, %rd29;
	ld.global.u8 	%rs3, [%rd30];
	add.s32 	%r386, %r553, -1;
	cvt.u64.u32 	%rd31, %r386;
	add.s64 	%rd32, %rd1, %rd31;
	st.global.u8 	[%rd32], %rs3;
	ld.global.v2.u32 	{%r387, %r388}, [%rd4];
	shr.u32 	%r389, %r388, 2;
	xor.b32  	%r390, %r389, %r388;
	ld.global.v2.u32 	{%r391, %r392}, [%rd4+8];
	ld.global.v2.u32 	{%r393, %r394}, [%rd4+16];
	st.global.v2.u32 	[%rd4+8], {%r392, %r393};
	shl.b32 	%r395, %r394, 4;
	shl.b32 	%r396, %r390, 1;
	xor.b32  	%r397, %r396, %r395;
	xor.b32  	%r398, %r397, %r390;
	xor.b32  	%r399, %r398, %r394;
	st.global.v2.u32 	[%rd4+16], {%r394, %r399};
	add.s32 	%r400, %r387, 362437;
	st.global.v2.u32 	[%rd4], {%r400, %r391};
	add.s32 	%r401, %r399, %r400;
	cvt.rn.f32.u32 	%f10, %r401;
	fma.rn.f32 	%f11, %f10, 0f2F800000, 0f2F000000;
	mul.f32 	%f12, %f11, 0f49742400;
	cvt.rzi.s32.f32 	%r402, %f12;
	rem.s32 	%r403, %r402, %r182;
	cvt.s64.s32 	%rd33, %r403;
	add.s64 	%rd34, %rd2, %rd33;
	ld.global.u8 	%rs4, [%rd34];
	cvt.u64.u32 	%rd35, %r553;
	add.s64 	%rd36, %rd1, %rd35;
	st.global.u8 	[%rd36], %rs4;
	add.s32 	%r554, %r554, 4;
	add.s32 	%r553, %r553, 4;
	setp.ne.s32 	%p28, %r554, 0;
	@%p28 bra 	$L__BB0_45;
$L__BB0_46:
	setp.eq.s32 	%p29, %r184, 0;
	@%p29 bra 	$L__BB0_51;
	setp.eq.s32 	%p30, %r184, 1;
	@%p30 bra 	$L__BB0_49;
	ld.global.v2.u32 	{%r404, %r405}, [%rd4];
	shr.u32 	%r406, %r405, 2;
	xor.b32  	%r407, %r406, %r405;
	ld.global.v2.u32 	{%r408, %r409}, [%rd4+8];
	ld.global.v2.u32 	{%r410, %r411}, [%rd4+16];
	st.global.v2.u32 	[%rd4+8], {%r409, %r410};
	shl.b32 	%r412, %r411, 4;
	shl.b32 	%r413, %r407, 1;
	xor.b32  	%r414, %r413, %r412;
	xor.b32  	%r415, %r414, %r407;
	xor.b32  	%r416, %r415, %r411;
	st.global.v2.u32 	[%rd4+16], {%r411, %r416};
	add.s32 	%r417, %r404, 362437;
	st.global.v2.u32 	[%rd4], {%r417, %r408};
	add.s32 	%r418, %r416, %r417;
	cvt.rn.f32.u32 	%f13, %r418;
	fma.rn.f32 	%f14, %f13, 0f2F800000, 0f2F000000;
	mul.f32 	%f15, %f14, 0f49742400;
	cvt.rzi.s32.f32 	%r419, %f15;
	rem.s32 	%r420, %r419, %r182;
	cvt.s64.s32 	%rd37, %r420;
	add.s64 	%rd38, %rd2, %rd37;
	ld.global.u8 	%rs5, [%rd38];
	add.s32 	%r421, %r556, %r183;
	cvt.u64.u32 	%rd39, %r421;
	add.s64 	%rd40, %rd1, %rd39;
	st.global.u8 	[%rd40], %rs5;
	ld.global.v2.u32 	{%r422, %r423}, [%rd4];
	shr.u32 	%r424, %r423, 2;
	xor.b32  	%r425, %r424, %r423;
	ld.global.v2.u32 	{%r426, %r427}, [%rd4+8];
	ld.global.v2.u32 	{%r428, %r429}, [%rd4+16];
	st.global.v2.u32 	[%rd4+8], {%r427, %r428};
	shl.b32 	%r430, %r429, 4;
	shl.b32 	%r431, %r425, 1;
	xor.b32  	%r432, %r431, %r430;
	xor.b32  	%r433, %r432, %r425;
	xor.b32  	%r434, %r433, %r429;
	st.global.v2.u32 	[%rd4+16], {%r429, %r434};
	add.s32 	%r435, %r422, 362437;
	st.global.v2.u32 	[%rd4], {%r435, %r426};
	add.s32 	%r436, %r434, %r435;
	cvt.rn.f32.u32 	%f16, %r436;
	fma.rn.f32 	%f17, %f16, 0f2F800000, 0f2F000000;
	mul.f32 	%f18, %f17, 0f49742400;
	cvt.rzi.s32.f32 	%r437, %f18;
	rem.s32 	%r438, %r437, %r182;
	cvt.s64.s32 	%rd41, %r438;
	add.s64 	%rd42, %rd2, %rd41;
	ld.global.u8 	%rs6, [%rd42];
	add.s32 	%r439, %r421, 1;
	cvt.u64.u32 	%rd43, %r439;
	add.s64 	%rd44, %rd1, %rd43;
	st.global.u8 	[%rd44], %rs6;
	add.s32 	%r556, %r556, 2;
$L__BB0_49:
	and.b32  	%r440, %r196, 1;
	setp.eq.b32 	%p31, %r440, 1;
	not.pred 	%p32, %p31;
	@%p32 bra 	$L__BB0_51;
	ld.global.v2.u32 	{%r441, %r442}, [%rd4];
	shr.u32 	%r443, %r442, 2;
	xor.b32  	%r444, %r443, %r442;
	ld.global.v2.u32 	{%r445, %r446}, [%rd4+8];
	ld.global.v2.u32 	{%r447, %r448}, [%rd4+16];
	st.global.v2.u32 	[%rd4+8], {%r446, %r447};
	shl.b32 	%r449, %r448, 4;
	shl.b32 	%r450, %r444, 1;
	xor.b32  	%r451, %r450, %r449;
	xor.b32  	%r452, %r451, %r444;
	xor.b32  	%r453, %r452, %r448;
	st.global.v2.u32 	[%rd4+16], {%r448, %r453};
	add.s32 	%r454, %r441, 362437;
	st.global.v2.u32 	[%rd4], {%r454, %r445};
	add.s32 	%r455, %r453, %r454;
	cvt.rn.f32.u32 	%f19, %r455;
	fma.rn.f32 	%f20, %f19, 0f2F800000, 0f2F000000;
	mul.f32 	%f21, %f20, 0f49742400;
	cvt.rzi.s32.f32 	%r456, %f21;
	rem.s32 	%r457, %r456, %r182;
	cvt.s64.s32 	%rd45, %r457;
	add.s64 	%rd46, %rd2, %rd45;
	ld.global.u8 	%rs7, [%rd46];
	add.s32 	%r458, %r556, %r183;
	cvt.u64.u32 	%rd47, %r458;
	add.s64 	%rd48, %rd1, %rd47;
	st.global.u8 	[%rd48], %rs7;
$L__BB0_51:
	ret;

}


// ===== COMPILED SASS (sm_100) =====

	.target	sm_100

	.elftype	@"ET_EXEC"


//--------------------- .note.nv.tkinfo           --------------------------
	.section	.note.nv.tkinfo,"",@"SHT_NOTE"
	.sectionflags	@"SHF_NOTE_NV_TKINFO"
	.tkinfo
        /*0018*/ 	.word	0x00000002
        /*0030*/ 	.string	""
        /*0030*/ 	.string	"ptxas"
        /*0030*/ 	.string	"Cuda compilation tools, release 13.0, V13.0.88"
        /*0030*/ 	.string	"Build cuda_13.0.r13.0/compiler.36424714_0"
        /*0030*/ 	.string	"-arch sm_100 -m 64 "



//--------------------- .note.nv.cuinfo           --------------------------
	.section	.note.nv.cuinfo,"",@"SHT_NOTE"
	.sectionflags	@"SHF_NOTE_NV_CUINFO"
        /*0018*/ 	.short	0x0002
        /*001a*/ 	.short	0x0064
        /*001c*/ 	.short	0x0082
	.zero		2


//--------------------- .nv.info                  --------------------------
	.section	.nv.info,"",@"SHT_CUDA_INFO"
	.align	4


	//----- nvinfo : EIATTR_REGCOUNT
	.align		4
        /*0000*/ 	.byte	0x04, 0x2f
        /*0002*/ 	.short	(.L_10 - .L_9)
	.align		4
.L_9:
        /*0004*/ 	.word	index@(_Z13kernelForLoopiiPcS_iP17curandStateXORWOW)
        /*0008*/ 	.word	0x00000020


	//----- nvinfo : EIATTR_FRAME_SIZE
	.align		4
.L_10:
        /*000c*/ 	.byte	0x04, 0x11
        /*000e*/ 	.short	(.L_12 - .L_11)
	.align		4
.L_11:
        /*0010*/ 	.word	index@(_Z13kernelForLoopiiPcS_iP17curandStateXORWOW)
        /*0014*/ 	.word	0x00000000


	//----- nvinfo : EIATTR_MIN_STACK_SIZE
	.align		4
.L_12:
        /*0018*/ 	.byte	0x04, 0x12
        /*001a*/ 	.short	(.L_14 - .L_13)
	.align		4
.L_13:
        /*001c*/ 	.word	index@(_Z13kernelForLoopiiPcS_iP17curandStateXORWOW)
        /*0020*/ 	.word	0x00000000
.L_14:


//--------------------- .nv.compat                --------------------------
	.section	.nv.compat,"",@"SHT_CUDA_COMPAT_INFO"
	.align	4
        /*0000*/ 	.byte	0x02, 0x09, 0x00, 0x00, 0x02, 0x02, 0x01, 0x00, 0x02, 0x05, 0x05, 0x00, 0x03, 0x07, 0x01, 0x01
        /*0010*/ 	.byte	0x02, 0x03, 0x00, 0x00, 0x02, 0x06, 0x01, 0x00, 0x04, 0x0b, 0x08, 0x00, 0x09, 0x00, 0x00, 0x00
        /*0020*/ 	.byte	0x00, 0x00, 0x00, 0x00


//--------------------- .nv.info._Z13kernelForLoopiiPcS_iP17curandStateXORWOW --------------------------
	.section	.nv.info._Z13kernelForLoopiiPcS_iP17curandStateXORWOW,"",@"SHT_CUDA_INFO"
	.sectionflags	@""
	.align	4


	//----- nvinfo : EIATTR_CUDA_API_VERSION
	.align		4
        /*0000*/ 	.byte	0x04, 0x37
        /*0002*/ 	.short	(.L_16 - .L_15)
.L_15:
        /*0004*/ 	.word	0x00000082


	//----- nvinfo : EIATTR_KPARAM_INFO
	.align		4
.L_16:
        /*0008*/ 	.byte	0x04, 0x17
        /*000a*/ 	.short	(.L_18 - .L_17)
.L_17:
        /*000c*/ 	.word	0x00000000
        /*0010*/ 	.short	0x0005
        /*0012*/ 	.short	0x0020
        /*0014*/ 	.byte	0x00, 0xf5, 0x21, 0x00


	//----- nvinfo : EIATTR_KPARAM_INFO
	.align		4
.L_18:
        /*0018*/ 	.byte	0x04, 0x17
        /*001a*/ 	.short	(.L_20 - .L_19)
.L_19:
        /*001c*/ 	.word	0x00000000
        /*0020*/ 	.short	0x0004
        /*0022*/ 	.short	0x0018
        /*0024*/ 	.byte	0x00, 0xf0, 0x11, 0x00


	//----- nvinfo : EIATTR_KPARAM_INFO
	.align		4
.L_20:
        /*0028*/ 	.byte	0x04, 0x17
        /*002a*/ 	.short	(.L_22 - .L_21)
.L_21:
        /*002c*/ 	.word	0x00000000
        /*0030*/ 	.short	0x0003
        /*0032*/ 	.short	0x0010
        /*0034*/ 	.byte	0x00, 0xf5, 0x21, 0x00


	//----- nvinfo : EIATTR_KPARAM_INFO
	.align		4
.L_22:
        /*0038*/ 	.byte	0x04, 0x17
        /*003a*/ 	.short	(.L_24 - .L_23)
.L_23:
        /*003c*/ 	.word	0x00000000
        /*0040*/ 	.short	0x0002
        /*0042*/ 	.short	0x0008
        /*0044*/ 	.byte	0x00, 0xf5, 0x21, 0x00


	//----- nvinfo : EIATTR_KPARAM_INFO
	.align		4
.L_24:
        /*0048*/ 	.byte	0x04, 0x17
        /*004a*/ 	.short	(.L_26 - .L_25)
.L_25:
        /*004c*/ 	.word	0x00000000
        /*0050*/ 	.short	0x0001
        /*0052*/ 	.short	0x0004
        /*0054*/ 	.byte	0x00, 0xf0, 0x11, 0x00


	//----- nvinfo : EIATTR_KPARAM_INFO
	.align		4
.L_26:
        /*0058*/ 	.byte	0x04, 0x17
        /*005a*/ 	.short	(.L_28 - .L_27)
.L_27:
        /*005c*/ 	.word	0x00000000
        /*0060*/ 	.short	0x0000
        /*0062*/ 	.short	0x0000
        /*0064*/ 	.byte	0x00, 0xf0, 0x11, 0x00


	//----- nvinfo : EIATTR_SPARSE_MMA_MASK
	.align		4
.L_28:
        /*0068*/ 	.byte	0x03, 0x50
        /*006a*/ 	.short	0x0000


	//----- nvinfo : EIATTR_MAXREG_COUNT
	.align		4
        /*006c*/ 	.byte	0x03, 0x1b
        /*006e*/ 	.short	0x00ff


	//----- nvinfo : EIATTR_MERCURY_ISA_VERSION
	.align		4
        /*0070*/ 	.byte	0x03, 0x5f
        /*0072*/ 	.short	0x0101


	//----- nvinfo : EIATTR_VRC_CTA_INIT_COUNT
	.align		4
        /*0074*/ 	.byte	0x02, 0x4a
	.zero		1
	.zero		1


	//----- nvinfo : EIATTR_EXIT_INSTR_OFFSETS
	.align		4
        /*0078*/ 	.byte	0x04, 0x1c
        /*007a*/ 	.short	(.L_30 - .L_29)


	//   ....[0]....
.L_29:
        /*007c*/ 	.word	0x00000f40


	//   ....[1]....
        /*0080*/ 	.word	0x00001b90


	//   ....[2]....
        /*0084*/ 	.word	0x000021f0


	//   ....[3]....
        /*0088*/ 	.word	0x00002580


	//----- nvinfo : EIATTR_CRS_STACK_SIZE
	.align		4
.L_30:
        /*008c*/ 	.byte	0x04, 0x1e
        /*008e*/ 	.short	(.L_32 - .L_31)
.L_31:
        /*0090*/ 	.word	0x00000000


	//----- nvinfo : EIATTR_CBANK_PARAM_SIZE
	.align		4
.L_32:
        /*0094*/ 	.byte	0x03, 0x19
        /*0096*/ 	.short	0x0028


	//----- nvinfo : EIATTR_PARAM_CBANK
	.align		4
        /*0098*/ 	.byte	0x04, 0x0a
        /*009a*/ 	.short	(.L_34 - .L_33)
	.align		4
.L_33:
        /*009c*/ 	.word	index@(.nv.constant0._Z13kernelForLoopiiPcS_iP17curandStateXORWOW)
        /*00a0*/ 	.short	0x0380
        /*00a2*/ 	.short	0x0028


	//----- nvinfo : EIATTR_SW_WAR
	.align		4
.L_34:
        /*00a4*/ 	.byte	0x04, 0x36
        /*00a6*/ 	.short	(.L_36 - .L_35)
.L_35:
        /*00a8*/ 	.word	0x00000008
.L_36:


//--------------------- .nv.callgraph             --------------------------
	.section	.nv.callgraph,"",@"SHT_CUDA_CALLGRAPH"
	.align	4
	.sectionentsize	8
	.align		4
        /*0000*/ 	.word	0x00000000
	.align		4
        /*0004*/ 	.word	0xffffffff
	.align		4
        /*0008*/ 	.word	0x00000000
	.align		4
        /*000c*/ 	.word	0xfffffffe
	.align		4
        /*0010*/ 	.word	0x00000000
	.align		4
        /*0014*/ 	.word	0xfffffffd
	.align		4
        /*0018*/ 	.word	0x00000000
	.align		4
        /*001c*/ 	.word	0xfffffffc


//--------------------- .nv.constant4             --------------------------
	.section	.nv.constant4,"a",@progbits
	.align	8
	.align		8
.nv.constant4:
        /*0000*/ 	.dword	precalc_xorwow_matrix
	.align		8
        /*0008*/ 	.dword	precalc_xorwow_offset_matrix
	.align		8
        /*0010*/ 	.dword	mrg32k3aM1
	.align		8
        /*0018*/ 	.dword	mrg32k3aM2
	.align		8
        /*0020*/ 	.dword	mrg32k3aM1SubSeq
	.align		8
        /*0028*/ 	.dword	mrg32k3aM2SubSeq
	.align		8
        /*0030*/ 	.dword	mrg32k3aM1Seq
	.align		8
        /*0038*/ 	.dword	mrg32k3aM2Seq


//--------------------- .nv.constant3             --------------------------
	.section	.nv.constant3,"a",@progbits
	.align	8
.nv.constant3:
	.type		__cr_lgamma_table,@object
	.size		__cr_lgamma_table,(.L_8 - __cr_lgamma_table)
__cr_lgamma_table:
        /*0000*/ 	.byte	0x00, 0x00, 0x00, 0x00, 0x00, 0x00, 0x00, 0x00, 0x00, 0x00, 0x00, 0x00, 0x00, 0x00, 0x00, 0x00
        /*0010*/ 	.byte	0xef, 0x39, 0xfa, 0xfe, 0x42, 0x2e, 0xe6, 0x3f, 0x02, 0x20, 0x2a, 0xfa, 0x0b, 0xab, 0xfc, 0x3f
        /*0020*/ 	.byte	0xf9, 0x2c, 0x92, 0x7c, 0xa7, 0x6c, 0x09, 0x40, 0xc9, 0x79, 0x44, 0x3c, 0x64, 0x26, 0x13, 0x40
        /*0030*/ 	.byte	0xca, 0x01, 0xcf, 0x3a, 0x27, 0x51, 0x1a, 0x40, 0x30, 0xcc, 0x2d, 0xf3, 0xe1, 0x0c, 0x21, 0x40
        /*0040*/ 	.byte	0x0d, 0xb7, 0xfc, 0x82, 0x8e, 0x35, 0x25, 0x40
.L_8:


//--------------------- .text._Z13kernelForLoopiiPcS_iP17curandStateXORWOW --------------------------
	.section	.text._Z13kernelForLoopiiPcS_iP17curandStateXORWOW,"ax",@progbits
	.align	128
        .global         _Z13kernelForLoopiiPcS_iP17curandStateXORWOW
        .type           _Z13kernelForLoopiiPcS_iP17curandStateXORWOW,@function
        .size           _Z13kernelForLoopiiPcS_iP17curandStateXORWOW,(.L_x_12 - _Z13kernelForLoopiiPcS_iP17curandStateXORWOW)
        .other          _Z13kernelForLoopiiPcS_iP17curandStateXORWOW,@"STO_CUDA_ENTRY STV_DEFAULT"
_Z13kernelForLoopiiPcS_iP17curandStateXORWOW:
.text._Z13kernelForLoopiiPcS_iP17curandStateXORWOW:
[----:B------:R-:W-:Y:S01]  /*0000*/  LDC R1, c[0x0][0x37c] ;  /* 0x0000df00ff017b82 */ /* 0x000fe20000000800 */
[----:B------:R-:W0:Y:S07]  /*0010*/  S2R R0, SR_TID.X ;  /* 0x0000000000007919 */ /* 0x000e2e0000002100 */
[----:B------:R-:W0:Y:S01]  /*0020*/  S2UR UR4, SR_CTAID.X ;  /* 0x00000000000479c3 */ /* 0x000e220000002500 */
[----:B------:R-:W-:Y:S01]  /*0030*/  IMAD.MOV.U32 R7, RZ, RZ, -0x75bd8fc ;  /* 0xf8a42704ff077424 */ /* 0x000fe200078e00ff */
[----:B------:R-:W-:Y:S01]  /*0040*/  BSSY.RECONVERGENT B0, `(.L_x_0) ;  /* 0x00000e7000007945 */ /* 0x000fe20003800200 */
[----:B------:R-:W-:-:S05]  /*0050*/  IMAD.MOV.U32 R8, RZ, RZ, -0x23270784 ;  /* 0xdcd8f87cff087424 */ /* 0x000fca00078e00ff */
[----:B------:R-:W0:Y:S08]  /*0060*/  LDC R21, c[0x0][0x360] ;  /* 0x0000d800ff157b82 */ /* 0x000e300000000800 */
[----:B------:R-:W1:Y:S01]  /*0070*/  LDC.64 R2, c[0x0][0x3a0] ;  /* 0x0000e800ff027b82 */ /* 0x000e620000000a00 */
[----:B0-----:R-:W-:Y:S01]  /*0080*/  IMAD R21, R21, UR4, R0 ;  /* 0x0000000415157c24 */ /* 0x001fe2000f8e0200 */
[----:B------:R-:W0:Y:S04]  /*0090*/  LDCU.64 UR4, c[0x0][0x358] ;  /* 0x00006b00ff0477ac */ /* 0x000e280008000a00 */
[----:B------:R-:W-:-:S02]  /*00a0*/  LOP3.LUT R0, R21, 0xaad26b49, RZ, 0x3c, !PT ;  /* 0xaad26b4915007812 */ /* 0x000fc400078e3cff */
[C---:B------:R-:W-:Y:S01]  /*00b0*/  ISETP.NE.AND P0, PT, R21.reuse, RZ, PT ;  /* 0x000000ff1500720c */ /* 0x040fe20003f05270 */
[----:B-1----:R-:W-:-:S04]  /*00c0*/  IMAD.WIDE.U32 R2, R21, 0x30, R2 ;  /* 0x0000003015027825 */ /* 0x002fc800078e0002 */
[----:B------:R-:W-:-:S04]  /*00d0*/  IMAD R0, R0, 0x4182bed5, RZ ;  /* 0x4182bed500007824 */ /* 0x000fc800078e02ff */
[C---:B------:R-:W-:Y:S01]  /*00e0*/  VIADD R4, R0.reuse, 0xd9f6dc18 ;  /* 0xd9f6dc1800047836 */ /* 0x040fe20000000000 */
[C---:B------:R-:W-:Y:S01]  /*00f0*/  LOP3.LUT R6, R0.reuse, 0x159a55e5, RZ, 0x3c, !PT ;  /* 0x159a55e500067812 */ /* 0x040fe200078e3cff */
[C---:B------:R-:W-:Y:S02]  /*0100*/  VIADD R5, R0.reuse, 0x75bcd15 ;  /* 0x075bcd1500057836 */ /* 0x040fe40000000000 */
[----:B------:R-:W-:Y:S02]  /*0110*/  VIADD R9, R0, 0x583f19 ;  /* 0x00583f1900097836 */ /* 0x000fe40000000000 */
[----:B0-----:R0:W-:Y:S04]  /*0120*/  STG.E.64 desc[UR4][R2.64+0x8], R6 ;  /* 0x0000080602007986 */ /* 0x0011e8000c101b04 */
[----:B------:R0:W-:Y:S04]  /*0130*/  STG.E.64 desc[UR4][R2.64], R4 ;  /* 0x0000000402007986 */ /* 0x0001e8000c101b04 */
[----:B------:R0:W-:Y:S01]  /*0140*/  STG.E.64 desc[UR4][R2.64+0x10], R8 ;  /* 0x0000100802007986 */ /* 0x0001e2000c101b04 */
[----:B------:R-:W-:Y:S05]  /*0150*/  @!P0 BRA `(.L_x_1) ;  /* 0x0000000c00548947 */ /* 0x000fea0003800000 */
[----:B------:R-:W-:Y:S02]  /*0160*/  IMAD.MOV.U32 R0, RZ, RZ, RZ ;  /* 0x000000ffff007224 */ /* 0x000fe400078e00ff */
[----:B------:R-:W-:Y:S02]  /*0170*/  IMAD.MOV.U32 R10, RZ, RZ, R21 ;  /* 0x000000ffff0a7224 */ /* 0x000fe400078e0015 */
[----:B------:R-:W-:-:S07]  /*0180*/  IMAD.MOV.U32 R11, RZ, RZ, RZ ;  /* 0x000000ffff0b7224 */ /* 0x000fce00078e00ff */
.L_x_7:
[----:B0-----:R-:W-:Y:S01]  /*0190*/  LOP3.LUT R2, R10, 0x3, RZ, 0xc0, !PT ;  /* 0x000000030a027812 */ /* 0x001fe200078ec0ff */
[----:B------:R-:W-:Y:S03]  /*01a0*/  BSSY.RECONVERGENT B1, `(.L_x_2) ;  /* 0x00000ca000017945 */ /* 0x000fe60003800200 */
[----:B------:R-:W-:-:S04]  /*01b0*/  ISETP.NE.U32.AND P0, PT, R2, RZ, PT ;  /* 0x000000ff0200720c */ /* 0x000fc80003f05070 */
[----:B------:R-:W-:-:S13]  /*01c0*/  ISETP.NE.AND.EX P0, PT, RZ, RZ, PT, P0 ;  /* 0x000000ffff00720c */ /* 0x000fda0003f05300 */
[----:B------:R-:W-:Y:S05]  /*01d0*/  @!P0 BRA `(.L_x_3) ;  /* 0x0000000c00188947 */ /* 0x000fea0003800000 */
[----:B------:R-:W0:Y:S01]  /*01e0*/  LDC.64 R6, c[0x4][RZ] ;  /* 0x01000000ff067b82 */ /* 0x000e220000000a00 */
[----:B------:R-:W-:Y:S02]  /*01f0*/  IMAD.MOV.U32 R12, RZ, RZ, RZ ;  /* 0x000000ffff0c7224 */ /* 0x000fe400078e00ff */
[----:B0-----:R-:W-:-:S07]  /*0200*/  IMAD.WIDE.U32 R6, R0, 0xc80, R6 ;  /* 0x00000c8000067825 */ /* 0x001fce00078e0006 */
.L_x_6:
[----:B0-----:R-:W-:Y:S01]  /*0210*/  IMAD.MOV.U32 R13, RZ, RZ, RZ ;  /* 0x000000ffff0d7224 */ /* 0x001fe200078e00ff */
[----:B------:R-:W-:Y:S01]  /*0220*/  CS2R R2, SRZ ;  /* 0x0000000000027805 */ /* 0x000fe2000001ff00 */
[----:B------:R-:W-:Y:S01]  /*0230*/  IMAD.MOV.U32 R14, RZ, RZ, RZ ;  /* 0x000000ffff0e7224 */ /* 0x000fe200078e00ff */
[----:B------:R-:W-:-:S07]  /*0240*/  CS2R R4, SRZ ;  /* 0x0000000000047805 */ /* 0x000fce000001ff00 */
.L_x_5:
[----:B------:R-:W0:Y:S02]  /*0250*/  LDC.64 R8, c[0x0][0x3a0] ;  /* 0x0000e800ff087b82 */ /* 0x000e240000000a00 */
[----:B0-----:R-:W-:-:S04]  /*0260*/  IMAD.WIDE.U32 R8, R21, 0x30, R8 ;  /* 0x0000003015087825 */ /* 0x001fc800078e0008 */
[----:B------:R-:W-:-:S05]  /*0270*/  IMAD.WIDE.U32 R8, R14, 0x4, R8 ;  /* 0x000000040e087825 */ /* 0x000fca00078e0008 */
[----:B------:R0:W5:Y:S01]  /*0280*/  LDG.E R15, desc[UR4][R8.64+0x4] ;  /* 0x00000404080f7981 */ /* 0x000162000c1e1900 */
[----:B------:R-:W-:-:S07]  /*0290*/  IMAD.MOV.U32 R16, RZ, RZ, RZ ;  /* 0x000000ffff107224 */ /* 0x000fce00078e00ff */
.L_x_4:
[----:B-----5:R-:W-:Y:S01]  /*02a0*/  SHF.R.U32.HI R24, RZ, R16, R15 ;  /* 0x00000010ff187219 */ /* 0x020fe2000001160f */
[----:B0-----:R-:W-:-:S03]  /*02b0*/  IMAD.SHL.U32 R9, R14, 0x20, RZ ;  /* 0x000000200e097824 */ /* 0x001fc600078e00ff */
[----:B------:R-:W-:Y:S01]  /*02c0*/  LOP3.LUT R17, R24, 0x1, RZ, 0xc0, !PT ;  /* 0x0000000118117812 */ /* 0x000fe200078ec0ff */
[----:B------:R-:W-:-:S03]  /*02d0*/  IMAD.IADD R8, R9, 0x1, R16 ;  /* 0x0000000109087824 */ /* 0x000fc600078e0210 */
[----:B------:R-:W-:Y:S01]  /*02e0*/  ISETP.NE.U32.AND P0, PT, R17, 0x1, PT ;  /* 0x000000011100780c */ /* 0x000fe20003f05070 */
[----:B------:R-:W-:-:S03]  /*02f0*/  IMAD R9, R8, 0x5, RZ ;  /* 0x0000000508097824 */ /* 0x000fc600078e02ff */
[----:B------:R-:W-:Y:S01]  /*0300*/  R2P PR, R24, 0x7e ;  /* 0x0000007e18007804 */ /* 0x000fe20000000000 */
[----:B------:R-:W-:-:S08]  /*0310*/  IMAD.WIDE.U32 R8, R9, 0x4, R6 ;  /* 0x0000000409087825 */ /* 0x000fd000078e0006 */
[----:B------:R-:W2:Y:S04]  /*0320*/  @!P0 LDG.E R18, desc[UR4][R8.64] ;  /* 0x0000000408128981 */ /* 0x000ea8000c1e1900 */
[----:B------:R-:W3:Y:S04]  /*0330*/  @P1 LDG.E R22, desc[UR4][R8.64+0x14] ;  /* 0x0000140408161981 */ /* 0x000ee8000c1e1900 */
[----:B------:R-:W4:Y:S04]  /*0340*/  @!P0 LDG.E R20, desc[UR4][R8.64+0x10] ;  /* 0x0000100408148981 */ /* 0x000f28000c1e1900 */
[----:B------:R-:W4:Y:S04]  /*0350*/  @P2 LDG.E R28, desc[UR4][R8.64+0x28] ;  /* 0x00002804081c2981 */ /* 0x000f28000c1e1900 */
[----:B------:R-:W4:Y:S04]  /*0360*/  @P1 LDG.E R26, desc[UR4][R8.64+0x24] ;  /* 0x00002404081a1981 */ /* 0x000f28000c1e1900 */
[----:B------:R-:W4:Y:S04]  /*0370*/  @P3 LDG.E R19, desc[UR4][R8.64+0x3c] ;  /* 0x00003c0408133981 */ /* 0x000f28000c1e1900 */
[----:B------:R-:W4:Y:S04]  /*0380*/  @P2 LDG.E R17, desc[UR4][R8.64+0x38] ;  /* 0x0000380408112981 */ /* 0x000f28000c1e1900 */
[----:B------:R-:W4:Y:S04]  /*0390*/  @P4 LDG.E R23, desc[UR4][R8.64+0x50] ;  /* 0x0000500408174981 */ /* 0x000f28000c1e1900 */
[----:B------:R-:W4:Y:S01]  /*03a0*/  @P1 LDG.E R25, desc[UR4][R8.64+0x20] ;  /* 0x0000200408191981 */ /* 0x000f22000c1e1900 */
[----:B--2---:R-:W-:-:S03]  /*03b0*/  @!P0 LOP3.LUT R13, R13, R18, RZ, 0x3c, !PT ;  /* 0x000000120d0d8212 */ /* 0x004fc600078e3cff */
[----:B------:R-:W2:Y:S01]  /*03c0*/  @!P0 LDG.E R18, desc[UR4][R8.64+0x8] ;  /* 0x0000080408128981 */ /* 0x000ea2000c1e1900 */
[----:B---3--:R-:W-:-:S03]  /*03d0*/  @P1 LOP3.LUT R13, R13, R22, RZ, 0x3c, !PT ;  /* 0x000000160d0d1212 */ /* 0x008fc600078e3cff */
[----:B------:R-:W3:Y:S01]  /*03e0*/  @P3 LDG.E R22, desc[UR4][R8.64+0x4c] ;  /* 0x00004c0408163981 */ /* 0x000ee2000c1e1900 */
[----:B----4-:R-:W-:-:S03]  /*03f0*/  @!P0 LOP3.LUT R3, R3, R20, RZ, 0x3c, !PT ;  /* 0x0000001403038212 */ /* 0x010fc600078e3cff */
[----:B------:R-:W4:Y:S01]  /*0400*/  @P1 LDG.E R20, desc[UR4][R8.64+0x1c] ;  /* 0x00001c0408141981 */ /* 0x000f22000c1e1900 */
[----:B------:R-:W-:Y:S02]  /*0410*/  @P2 LOP3.LUT R13, R13, R28, RZ, 0x3c, !PT ;  /* 0x0000001c0d0d2212 */ /* 0x000fe400078e3cff */
[----:B------:R-:W-:Y:S02]  /*0420*/  @P1 LOP3.LUT R3, R3, R26, RZ, 0x3c, !PT ;  /* 0x0000001a03031212 */ /* 0x000fe400078e3cff */
[----:B------:R-:W4:Y:S01]  /*0430*/  @P5 LDG.E R26, desc[UR4][R8.64+0x64] ;  /* 0x00006404081a5981 */ /* 0x000f22000c1e1900 */
[----:B------:R-:W-:-:S03]  /*0440*/  @P3 LOP3.LUT R13, R13, R19, RZ, 0x3c, !PT ;  /* 0x000000130d0d3212 */ /* 0x000fc600078e3cff */
[----:B------:R-:W4:Y:S01]  /*0450*/  @!P0 LDG.E R19, desc[UR4][R8.64+0xc] ;  /* 0x00000c0408138981 */ /* 0x000f22000c1e1900 */
[----:B------:R-:W-:-:S03]  /*0460*/  @P2 LOP3.LUT R3, R3, R17, RZ, 0x3c, !PT ;  /* 0x0000001103032212 */ /* 0x000fc600078e3cff */
[----:B------:R-:W4:Y:S01]  /*0470*/  @!P0 LDG.E R17, desc[UR4][R8.64+0x4] ;  /* 0x0000040408118981 */ /* 0x000f22000c1e1900 */
[----:B------:R-:W-:-:S03]  /*0480*/  @P4 LOP3.LUT R13, R13, R23, RZ, 0x3c, !PT ;  /* 0x000000170d0d4212 */ /* 0x000fc600078e3cff */
[----:B------:R-:W4:Y:S01]  /*0490*/  @P1 LDG.E R23, desc[UR4][R8.64+0x18] ;  /* 0x0000180408171981 */ /* 0x000f22000c1e1900 */
[----:B--2---:R-:W-:-:S03]  /*04a0*/  @!P0 LOP3.LUT R5, R5, R18, RZ, 0x3c, !PT ;  /* 0x0000001205058212 */ /* 0x004fc600078e3cff */
[----:B------:R-:W2:Y:S01]  /*04b0*/  @P2 LDG.E R18, desc[UR4][R8.64+0x30] ;  /* 0x0000300408122981 */ /* 0x000ea2000c1e1900 */
[----:B---3--:R-:W-:-:S03]  /*04c0*/  @P3 LOP3.LUT R3, R3, R22, RZ, 0x3c, !PT ;  /* 0x0000001603033212 */ /* 0x008fc600078e3cff */
[----:B------:R-:W3:Y:S01]  /*04d0*/  @P4 LDG.E R22, desc[UR4][R8.64+0x60] ;  /* 0x0000600408164981 */ /* 0x000ee2000c1e1900 */
[----:B----4-:R-:W-:-:S03]  /*04e0*/  @P1 LOP3.LUT R5, R5, R20, RZ, 0x3c, !PT ;  /* 0x0000001405051212 */ /* 0x010fc600078e3cff */
[----:B------:R-:W4:Y:S01]  /*04f0*/  @P3 LDG.E R20, desc[UR4][R8.64+0x44] ;  /* 0x0000440408143981 */ /* 0x000f22000c1e1900 */
[----:B------:R-:W-:-:S03]  /*0500*/  @P5 LOP3.LUT R13, R13, R26, RZ, 0x3c, !PT ;  /* 0x0000001a0d0d5212 */ /* 0x000fc600078e3cff */
[----:B------:R-:W4:Y:S01]  /*0510*/  @P6 LDG.E R26, desc[UR4][R8.64+0x78] ;  /* 0x00007804081a6981 */ /* 0x000f22000c1e1900 */
[----:B------:R-:W-:-:S03]  /*0520*/  @!P0 LOP3.LUT R2, R2, R19, RZ, 0x3c, !PT ;  /* 0x0000001302028212 */ /* 0x000fc600078e3cff */
[----:B------:R-:W4:Y:S01]  /*0530*/  @P2 LDG.E R19, desc[UR4][R8.64+0x34] ;  /* 0x0000340408132981 */ /* 0x000f22000c1e1900 */
[----:B------:R-:W-:-:S03]  /*0540*/  @!P0 LOP3.LUT R4, R4, R17, RZ, 0x3c, !PT ;  /* 0x0000001104048212 */ /* 0x000fc600078e3cff */
[----:B------:R-:W4:Y:S01]  /*0550*/  @P2 LDG.E R17, desc[UR4][R8.64+0x2c] ;  /* 0x00002c0408112981 */ /* 0x000f22000c1e1900 */
[----:B------:R-:W-:Y:S02]  /*0560*/  @P1 LOP3.LUT R2, R2, R25, RZ, 0x3c, !PT ;  /* 0x0000001902021212 */ /* 0x000fe400078e3cff */
[----:B------:R-:W-:Y:S01]  /*0570*/  @P1 LOP3.LUT R4, R4, R23, RZ, 0x3c, !PT ;  /* 0x0000001704041212 */ /* 0x000fe200078e3cff */
[----:B------:R-:W4:Y:S04]  /*0580*/  @P3 LDG.E R25, desc[UR4][R8.64+0x48] ;  /* 0x0000480408193981 */ /* 0x000f28000c1e1900 */
[----:B------:R-:W4:Y:S01]  /*0590*/  @P3 LDG.E R23, desc[UR4][R8.64+0x40] ;  /* 0x0000400408173981 */ /* 0x000f22000c1e1900 */
[----:B------:R-:W-:Y:S02]  /*05a0*/  LOP3.LUT P0, RZ, R24, 0x80, RZ, 0xc0, !PT ;  /* 0x0000008018ff7812 */ /* 0x000fe4000780c0ff */
[----:B--2---:R-:W-:-:S02]  /*05b0*/  @P2 LOP3.LUT R5, R5, R18, RZ, 0x3c, !PT ;  /* 0x0000001205052212 */ /* 0x004fc400078e3cff */
[----:B------:R-:W2:Y:S01]  /*05c0*/  @P4 LDG.E R18, desc[UR4][R8.64+0x58] ;  /* 0x0000580408124981 */ /* 0x000ea2000c1e1900 */
[----:B---3--:R-:W-:-:S03]  /*05d0*/  @P4 LOP3.LUT R3, R3, R22, RZ, 0x3c, !PT ;  /* 0x0000001603034212 */ /* 0x008fc600078e3cff */
[----:B------:R-:W3:Y:S01]  /*05e0*/  @P5 LDG.E R22, desc[UR4][R8.64+0x74] ;  /* 0x0000740408165981 */ /* 0x000ee2000c1e1900 */
[----:B----4-:R-:W-:-:S03]  /*05f0*/  @P3 LOP3.LUT R5, R5, R20, RZ, 0x3c, !PT ;  /* 0x0000001405053212 */ /* 0x010fc600078e3cff */
[----:B------:R-:W4:Y:S01]  /*0600*/  @P5 LDG.E R20, desc[UR4][R8.64+0x6c] ;  /* 0x00006c0408145981 */ /* 0x000f22000c1e1900 */
[----:B------:R-:W-:-:S03]  /*0610*/  @P6 LOP3.LUT R13, R13, R26, RZ, 0x3c, !PT ;  /* 0x0000001a0d0d6212 */ /* 0x000fc600078e3cff */
        /* <DEDUP_REMOVED lines=9> */
[----:B--2---:R-:W-:-:S03]  /*06b0*/  @P4 LOP3.LUT R5, R5, R18, RZ, 0x3c, !PT ;  /* 0x0000001205054212 */ /* 0x004fc600078e3cff */
        /* <DEDUP_REMOVED lines=15> */
[----:B--2---:R-:W-:-:S04]  /*07b0*/  @P6 LOP3.LUT R5, R5, R18, RZ, 0x3c, !PT ;  /* 0x0000001205056212 */ /* 0x004fc800078e3cff */
[----:B---3--:R-:W-:Y:S02]  /*07c0*/  @P0 LOP3.LUT R5, R5, R22, RZ, 0x3c, !PT ;  /* 0x0000001605050212 */ /* 0x008fe400078e3cff */
[----:B----4-:R-:W-:-:S04]  /*07d0*/  @P6 LOP3.LUT R3, R3, R20, RZ, 0x3c, !PT ;  /* 0x0000001403036212 */ /* 0x010fc800078e3cff */
[----:B------:R-:W-:Y:S02]  /*07e0*/  @P0 LOP3.LUT R3, R3, R26, RZ, 0x3c, !PT ;  /* 0x0000001a03030212 */ /* 0x000fe400078e3cff */
[----:B------:R-:W-:Y:S02]  /*07f0*/  @P6 LOP3.LUT R2, R2, R19, RZ, 0x3c, !PT ;  /* 0x0000001302026212 */ /* 0x000fe400078e3cff */
[----:B------:R-:W-:Y:S02]  /*0800*/  @P6 LOP3.LUT R4, R4, R17, RZ, 0x3c, !PT ;  /* 0x0000001104046212 */ /* 0x000fe400078e3cff */
[----:B------:R-:W-:Y:S02]  /*0810*/  @P0 LOP3.LUT R2, R2, R25, RZ, 0x3c, !PT ;  /* 0x0000001902020212 */ /* 0x000fe400078e3cff */
[----:B------:R-:W-:Y:S02]  /*0820*/  @P0 LOP3.LUT R4, R4, R23, RZ, 0x3c, !PT ;  /* 0x0000001704040212 */ /* 0x000fe400078e3cff */
[----:B------:R-:W-:-:S13]  /*0830*/  R2P PR, R24.B1, 0x7f ;  /* 0x0000007f18007804 */ /* 0x000fda0000001000 */
[----:B------:R-:W2:Y:S04]  /*0840*/  @P0 LDG.E R18, desc[UR4][R8.64+0xa0] ;  /* 0x0000a00408120981 */ /* 0x000ea8000c1e1900 */
[----:B------:R-:W3:Y:S04]  /*0850*/  @P1 LDG.E R20, desc[UR4][R8.64+0xb4] ;  /* 0x0000b40408141981 */ /* 0x000ee8000c1e1900 */
[----:B------:R-:W4:Y:S04]  /*0860*/  @P2 LDG.E R26, desc[UR4][R8.64+0xc8] ;  /* 0x0000c804081a2981 */ /* 0x000f28000c1e1900 */
[----:B------:R-:W4:Y:S04]  /*0870*/  @P3 LDG.E R28, desc[UR4][R8.64+0xdc] ;  /* 0x0000dc04081c3981 */ /* 0x000f28000c1e1900 */
[----:B------:R-:W4:Y:S04]  /*0880*/  @P0 LDG.E R17, desc[UR4][R8.64+0xa4] ;  /* 0x0000a40408110981 */ /* 0x000f28000c1e1900 */
[----:B------:R-:W4:Y:S04]  /*0890*/  @P0 LDG.E R22, desc[UR4][R8.64+0xb0] ;  /* 0x0000b00408160981 */ /* 0x000f28000c1e1900 */
[----:B------:R-:W4:Y:S04]  /*08a0*/  @P4 LDG.E R25, desc[UR4][R8.64+0xf0] ;  /* 0x0000f00408194981 */ /* 0x000f28000c1e1900 */
[----:B------:R-:W4:Y:S04]  /*08b0*/  @P0 LDG.E R19, desc[UR4][R8.64+0xac] ;  /* 0x0000ac0408130981 */ /* 0x000f28000c1e1900 */
[----:B------:R-:W4:Y:S01]  /*08c0*/  @P1 LDG.E R23, desc[UR4][R8.64+0xb8] ;  /* 0x0000b80408171981 */ /* 0x000f22000c1e1900 */
[----:B--2---:R-:W-:-:S03]  /*08d0*/  @P0 LOP3.LUT R13, R13, R18, RZ, 0x3c, !PT ;  /* 0x000000120d0d0212 */ /* 0x004fc600078e3cff */
[----:B------:R-:W2:Y:S01]  /*08e0*/  @P1 LDG.E R18, desc[UR4][R8.64+0xbc] ;  /* 0x0000bc0408121981 */ /* 0x000ea2000c1e1900 */
[----:B---3--:R-:W-:-:S03]  /*08f0*/  @P1 LOP3.LUT R13, R13, R20, RZ, 0x3c, !PT ;  /* 0x000000140d0d1212 */ /* 0x008fc600078e3cff */
[----:B------:R-:W3:Y:S01]  /*0900*/  @P0 LDG.E R20, desc[UR4][R8.64+0xa8] ;  /* 0x0000a80408140981 */ /* 0x000ee2000c1e1900 */
[----:B----4-:R-:W-:-:S03]  /*0910*/  @P2 LOP3.LUT R13, R13, R26, RZ, 0x3c, !PT ;  /* 0x0000001a0d0d2212 */ /* 0x010fc600078e3cff */
[----:B------:R-:W4:Y:S01]  /*0920*/  @P5 LDG.E R26, desc[UR4][R8.64+0x104] ;  /* 0x00010404081a5981 */ /* 0x000f22000c1e1900 */
[----:B------:R-:W-:Y:S02]  /*0930*/  @P3 LOP3.LUT R13, R13, R28, RZ, 0x3c, !PT ;  /* 0x0000001c0d0d3212 */ /* 0x000fe400078e3cff */
[----:B------:R-:W-:Y:S02]  /*0940*/  @P0 LOP3.LUT R4, R4, R17, RZ, 0x3c, !PT ;  /* 0x0000001104040212 */ /* 0x000fe400078e3cff */
        /* <DEDUP_REMOVED lines=9> */
[----:B---3--:R-:W-:-:S03]  /*09e0*/  @P0 LOP3.LUT R5, R5, R20, RZ, 0x3c, !PT ;  /* 0x0000001405050212 */ /* 0x008fc600078e3cff */
[----:B------:R-:W3:Y:S01]  /*09f0*/  @P1 LDG.E R20, desc[UR4][R8.64+0xc4] ;  /* 0x0000c40408141981 */ /* 0x000ee2000c1e1900 */
[----:B--2---:R-:W-:-:S03]  /*0a00*/  @P1 LOP3.LUT R5, R5, R18, RZ, 0x3c, !PT ;  /* 0x0000001205051212 */ /* 0x004fc600078e3cff */
[----:B------:R-:W2:Y:S01]  /*0a10*/  @P3 LDG.E R18, desc[UR4][R8.64+0xe4] ;  /* 0x0000e40408123981 */ /* 0x000ea2000c1e1900 */
[----:B------:R-:W-:Y:S02]  /*0a20*/  LOP3.LUT P0, RZ, R24, 0x8000, RZ, 0xc0, !PT ;  /* 0x0000800018ff7812 */ /* 0x000fe4000780c0ff */
[----:B----4-:R-:W-:Y:S01]  /*0a30*/  @P5 LOP3.LUT R13, R13, R26, RZ, 0x3c, !PT ;  /* 0x0000001a0d0d5212 */ /* 0x010fe200078e3cff */
[----:B------:R-:W4:Y:S04]  /*0a40*/  @P2 LDG.E R24, desc[UR4][R8.64+0xd8] ;  /* 0x0000d80408182981 */ /* 0x000f28000c1e1900 */
[----:B------:R-:W4:Y:S01]  /*0a50*/  @P6 LDG.E R26, desc[UR4][R8.64+0x118] ;  /* 0x00011804081a6981 */ /* 0x000f22000c1e1900 */
[----:B------:R-:W-:Y:S02]  /*0a60*/  @P1 LOP3.LUT R2, R2, R17, RZ, 0x3c, !PT ;  /* 0x0000001102021212 */ /* 0x000fe400078e3cff */
[----:B------:R-:W-:Y:S01]  /*0a70*/  @P2 LOP3.LUT R5, R5, R22, RZ, 0x3c, !PT ;  /* 0x0000001605052212 */ /* 0x000fe200078e3cff */
[----:B------:R-:W4:Y:S04]  /*0a80*/  @P3 LDG.E R17, desc[UR4][R8.64+0xe8] ;  /* 0x0000e80408113981 */ /* 0x000f28000c1e1900 */
[----:B------:R-:W4:Y:S01]  /*0a90*/  @P4 LDG.E R22, desc[UR4][R8.64+0xf8] ;  /* 0x0000f80408164981 */ /* 0x000f22000c1e1900 */
[----:B------:R-:W-:-:S03]  /*0aa0*/  @P2 LOP3.LUT R4, R4, R19, RZ, 0x3c, !PT ;  /* 0x0000001304042212 */ /* 0x000fc600078e3cff */
[----:B------:R-:W4:Y:S01]  /*0ab0*/  @P4 LDG.E R19, desc[UR4][R8.64+0xf4] ;  /* 0x0000f40408134981 */ /* 0x000f22000c1e1900 */
[----:B------:R-:W-:-:S03]  /*0ac0*/  @P2 LOP3.LUT R2, R2, R23, RZ, 0x3c, !PT ;  /* 0x0000001702022212 */ /* 0x000fc600078e3cff */
[----:B------:R-:W4:Y:S01]  /*0ad0*/  @P4 LDG.E R23, desc[UR4][R8.64+0xfc] ;  /* 0x0000fc0408174981 */ /* 0x000f22000c1e1900 */
[----:B------:R-:W-:-:S03]  /*0ae0*/  @P3 LOP3.LUT R4, R4, R25, RZ, 0x3c, !PT ;  /* 0x0000001904043212 */ /* 0x000fc600078e3cff */
[----:B------:R-:W4:Y:S04]  /*0af0*/  @P5 LDG.E R25, desc[UR4][R8.64+0x108] ;  /* 0x0001080408195981 */ /* 0x000f28000c1e1900 */
[----:B------:R-:W4:Y:S01]  /*0b00*/  @P0 LDG.E R27, desc[UR4][R8.64+0x138] ;  /* 0x00013804081b0981 */ /* 0x000f22000c1e1900 */
[----:B---3--:R-:W-:-:S03]  /*0b10*/  @P1 LOP3.LUT R3, R3, R20, RZ, 0x3c, !PT ;  /* 0x0000001403031212 */ /* 0x008fc600078e3cff */
[----:B------:R-:W3:Y:S01]  /*0b20*/  @P3 LDG.E R20, desc[UR4][R8.64+0xec] ;  /* 0x0000ec0408143981 */ /* 0x000ee2000c1e1900 */
[----:B--2---:R-:W-:-:S03]  /*0b30*/  @P3 LOP3.LUT R5, R5, R18, RZ, 0x3c, !PT ;  /* 0x0000001205053212 */ /* 0x004fc600078e3cff */
[----:B------:R-:W2:Y:S01]  /*0b40*/  @P5 LDG.E R18, desc[UR4][R8.64+0x10c] ;  /* 0x00010c0408125981 */ /* 0x000ea2000c1e1900 */
        /* <DEDUP_REMOVED lines=22> */
[----:B------:R-:W-:-:S05]  /*0cb0*/  VIADD R16, R16, 0x10 ;  /* 0x0000001010107836 */ /* 0x000fca0000000000 */
[----:B------:R-:W-:Y:S02]  /*0cc0*/  ISETP.NE.AND P1, PT, R16, 0x20, PT ;  /* 0x000000201000780c */ /* 0x000fe40003f25270 */
[----:B------:R-:W-:Y:S02]  /*0cd0*/  @P5 LOP3.LUT R2, R2, R17, RZ, 0x3c, !PT ;  /* 0x0000001102025212 */ /* 0x000fe400078e3cff */
[----:B------:R-:W-:Y:S02]  /*0ce0*/  @P6 LOP3.LUT R4, R4, R19, RZ, 0x3c, !PT ;  /* 0x0000001304046212 */ /* 0x000fe400078e3cff */
[----:B------:R-:W-:Y:S02]  /*0cf0*/  @P6 LOP3.LUT R5, R5, R22, RZ, 0x3c, !PT ;  /* 0x0000001605056212 */ /* 0x000fe400078e3cff */
[----:B------:R-:W-:Y:S02]  /*0d00*/  @P6 LOP3.LUT R2, R2, R23, RZ, 0x3c, !PT ;  /* 0x0000001702026212 */ /* 0x000fe400078e3cff */
[----:B------:R-:W-:-:S02]  /*0d10*/  @P0 LOP3.LUT R4, R4, R25, RZ, 0x3c, !PT ;  /* 0x0000001904040212 */ /* 0x000fc400078e3cff */
[----:B------:R-:W-:Y:S02]  /*0d20*/  @P0 LOP3.LUT R2, R2, R27, RZ, 0x3c, !PT ;  /* 0x0000001b02020212 */ /* 0x000fe400078e3cff */
[----:B---3--:R-:W-:-:S04]  /*0d30*/  @P5 LOP3.LUT R3, R3, R20, RZ, 0x3c, !PT ;  /* 0x0000001403035212 */ /* 0x008fc800078e3cff */
[----:B--2---:R-:W-:Y:S02]  /*0d40*/  @P6 LOP3.LUT R3, R3, R18, RZ, 0x3c, !PT ;  /* 0x0000001203036212 */ /* 0x004fe400078e3cff */
[----:B----4-:R-:W-:Y:S02]  /*0d50*/  @P0 LOP3.LUT R5, R5, R24, RZ, 0x3c, !PT ;  /* 0x0000001805050212 */ /* 0x010fe400078e3cff */
[----:B------:R-:W-:Y:S01]  /*0d60*/  @P0 LOP3.LUT R3, R3, R26, RZ, 0x3c, !PT ;  /* 0x0000001a03030212 */ /* 0x000fe200078e3cff */
[----:B------:R-:W-:Y:S06]  /*0d70*/  @P1 BRA `(.L_x_4) ;  /* 0xfffffff400481947 */ /* 0x000fec000383ffff */
[----:B------:R-:W-:-:S05]  /*0d80*/  VIADD R14, R14, 0x1 ;  /* 0x000000010e0e7836 */ /* 0x000fca0000000000 */
[----:B------:R-:W-:-:S13]  /*0d90*/  ISETP.NE.AND P0, PT, R14, 0x5, PT ;  /* 0x000000050e00780c */ /* 0x000fda0003f05270 */
[----:B------:R-:W-:Y:S05]  /*0da0*/  @P0 BRA `(.L_x_5) ;  /* 0xfffffff400280947 */ /* 0x000fea000383ffff */
[----:B------:R-:W0:Y:S01]  /*0db0*/  LDC.64 R8, c[0x0][0x3a0] ;  /* 0x0000e800ff087b82 */ /* 0x000e220000000a00 */
[----:B------:R-:W-:Y:S01]  /*0dc0*/  VIADD R12, R12, 0x1 ;  /* 0x000000010c0c7836 */ /* 0x000fe20000000000 */
[----:B------:R-:W-:-:S04]  /*0dd0*/  LOP3.LUT R15, R10, 0x3, RZ, 0xc0, !PT ;  /* 0x000000030a0f7812 */ /* 0x000fc800078ec0ff */
[----:B------:R-:W-:Y:S01]  /*0de0*/  ISETP.GE.U32.AND P0, PT, R12, R15, PT ;  /* 0x0000000f0c00720c */ /* 0x000fe20003f06070 */
[----:B0-----:R-:W-:-:S05]  /*0df0*/  IMAD.WIDE.U32 R8, R21, 0x30, R8 ;  /* 0x0000003015087825 */ /* 0x001fca00078e0008 */
[----:B------:R0:W-:Y:S04]  /*0e00*/  STG.E.64 desc[UR4][R8.64+0x8], R4 ;  /* 0x0000080408007986 */ /* 0x0001e8000c101b04 */
[----:B------:R0:W-:Y:S04]  /*0e10*/  STG.E.64 desc[UR4][R8.64+0x10], R2 ;  /* 0x0000100208007986 */ /* 0x0001e8000c101b04 */
[----:B------:R0:W-:Y:S01]  /*0e20*/  STG.E desc[UR4][R8.64+0x4], R13 ;  /* 0x0000040d08007986 */ /* 0x0001e2000c101904 */
[----:B------:R-:W-:Y:S05]  /*0e30*/  @!P0 BRA `(.L_x_6) ;  /* 0xfffffff000f48947 */ /* 0x000fea000383ffff */
.L_x_3:
[----:B------:R-:W-:Y:S05]  /*0e40*/  BSYNC.RECONVERGENT B1 ;  /* 0x0000000000017941 */ /* 0x000fea0003800200 */
.L_x_2:
[----:B------:R-:W-:Y:S01]  /*0e50*/  ISETP.GT.U32.AND P0, PT, R10, 0x3, PT ;  /* 0x000000030a00780c */ /* 0x000fe20003f04070 */
[----:B------:R-:W-:Y:S01]  /*0e60*/  VIADD R0, R0, 0x1 ;  /* 0x0000000100007836 */ /* 0x000fe20000000000 */
[--C-:B------:R-:W-:Y:S02]  /*0e70*/  SHF.R.U64 R10, R10, 0x2, R11.reuse ;  /* 0x000000020a0a7819 */ /* 0x100fe4000000120b */
[----:B------:R-:W-:Y:S02]  /*0e80*/  ISETP.GT.U32.AND.EX P0, PT, R11, RZ, PT, P0 ;  /* 0x000000ff0b00720c */ /* 0x000fe40003f04100 */
[----:B------:R-:W-:-:S11]  /*0e90*/  SHF.R.U32.HI R11, RZ, 0x2, R11 ;  /* 0x00000002ff0b7819 */ /* 0x000fd6000001160b */
[----:B------:R-:W-:Y:S05]  /*0ea0*/  @P0 BRA `(.L_x_7) ;  /* 0xfffffff000b80947 */ /* 0x000fea000383ffff */
.L_x_1:
[----:B------:R-:W-:Y:S05]  /*0eb0*/  BSYNC.RECONVERGENT B0 ;  /* 0x0000000000007941 */ /* 0x000fea0003800200 */
.L_x_0:
[----:B0-----:R-:W0:Y:S08]  /*0ec0*/  LDC.64 R4, c[0x0][0x380] ;  /* 0x0000e000ff047b82 */ /* 0x001e300000000a00 */
[----:B------:R-:W1:Y:S01]  /*0ed0*/  LDC.64 R26, c[0x0][0x3a0] ;  /* 0x0000e800ff1a7b82 */ /* 0x000e620000000a00 */
[----:B0-----:R-:W-:-:S04]  /*0ee0*/  ISETP.GE.AND P0, PT, R5, 0x1, PT ;  /* 0x000000010500780c */ /* 0x001fc80003f06270 */
[C---:B------:R-:W-:Y:S01]  /*0ef0*/  ISETP.GE.U32.OR P0, PT, R21.reuse, R4, !P0 ;  /* 0x000000041500720c */ /* 0x040fe20004706470 */
[----:B-1----:R-:W-:-:S05]  /*0f00*/  IMAD.WIDE.U32 R26, R21, 0x30, R26 ;  /* 0x00000030151a7825 */ /* 0x002fca00078e001a */
[----:B------:R0:W-:Y:S04]  /*0f10*/  STG.E.64 desc[UR4][R26.64+0x18], RZ ;  /* 0x000018ff1a007986 */ /* 0x0001e8000c101b04 */
[----:B------:R0:W-:Y:S04]  /*0f20*/  STG.E desc[UR4][R26.64+0x20], RZ ;  /* 0x000020ff1a007986 */ /* 0x0001e8000c101904 */
[----:B------:R0:W-:Y:S01]  /*0f30*/  STG.E.64 desc[UR4][R26.64+0x28], RZ ;  /* 0x000028ff1a007986 */ /* 0x0001e2000c101b04 */
[----:B------:R-:W-:Y:S05]  /*0f40*/  @P0 EXIT ;  /* 0x000000000000094d */ /* 0x000fea0003800000 */
[----:B------:R-:W1:Y:S01]  /*0f50*/  LDC R3, c[0x0][0x398] ;  /* 0x0000e600ff037b82 */ /* 0x000e620000000800 */
[C---:B------:R-:W-:Y:S01]  /*0f60*/  ISETP.GE.U32.AND P1, PT, R5.reuse, 0x4, PT ;  /* 0x000000040500780c */ /* 0x040fe20003f26070 */
[----:B------:R-:W-:Y:S01]  /*0f70*/  IMAD.MOV.U32 R2, RZ, RZ, RZ ;  /* 0x000000ffff027224 */ /* 0x000fe200078e00ff */
[----:B------:R-:W-:-:S04]  /*0f80*/  LOP3.LUT R0, R5, 0x3, RZ, 0xc0, !PT ;  /* 0x0000000305007812 */ /* 0x000fc800078ec0ff */
[----:B------:R-:W-:Y:S01]  /*0f90*/  ISETP.NE.AND P0, PT, R0, RZ, PT ;  /* 0x000000ff0000720c */ /* 0x000fe20003f05270 */
[----:B-1----:R-:W-:-:S06]  /*0fa0*/  VIADD R3, R3, 0xffffffff ;  /* 0xffffffff03037836 */ /* 0x002fcc0000000000 */
[----:B------:R-:W-:Y:S06]  /*0fb0*/  @!P1 BRA `(.L_x_8) ;  /* 0x0000000800f49947 */ /* 0x000fec0003800000 */
[----:B------:R-:W-:Y:S01]  /*0fc0*/  IABS R24, R3 ;  /* 0x0000000300187213 */ /* 0x000fe20000000000 */
[----:B------:R-:W1:Y:S01]  /*0fd0*/  LDCU.64 UR6, c[0x0][0x390] ;  /* 0x00007200ff0677ac */ /* 0x000e620008000a00 */
[----:B------:R-:W-:Y:S02]  /*0fe0*/  LOP3.LUT R2, R5, 0x7ffffffc, RZ, 0xc0, !PT ;  /* 0x7ffffffc05027812 */ /* 0x000fe400078ec0ff */
[----:B------:R-:W2:Y:S01]  /*0ff0*/  I2F.RP R4, R24 ;  /* 0x0000001800047306 */ /* 0x000ea20000209400 */
[----:B------:R-:W3:Y:S07]  /*1000*/  LDCU.64 UR8, c[0x0][0x388] ;  /* 0x00007100ff0877ac */ /* 0x000eee0008000a00 */
[----:B--2---:R-:W2:Y:S02]  /*1010*/  MUFU.RCP R4, R4 ;  /* 0x0000000400047308 */ /* 0x004ea40000001000 */
[----:B--2---:R-:W-:-:S02]  /*1020*/  VIADD R6, R4, 0xffffffe ;  /* 0x0ffffffe04067836 */ /* 0x004fc40000000000 */
[----:B------:R-:W-:-:S04]  /*1030*/  IMAD R4, R21, R5, 0x3 ;  /* 0x0000000315047424 */ /* 0x000fc800078e0205 */
[----:B------:R2:W4:Y:S01]  /*1040*/  F2I.FTZ.U32.TRUNC.NTZ R7, R6 ;  /* 0x0000000600077305 */ /* 0x000522000021f000 */
[----:B------:R-:W-:Y:S02]  /*1050*/  IMAD.MOV R5, RZ, RZ, -R2 ;  /* 0x000000ffff057224 */ /* 0x000fe400078e0a02 */
[----:B--2---:R-:W-:Y:S02]  /*1060*/  IMAD.MOV.U32 R6, RZ, RZ, RZ ;  /* 0x000000ffff067224 */ /* 0x004fe400078e00ff */
[----:B----4-:R-:W-:-:S04]  /*1070*/  IMAD.MOV R9, RZ, RZ, -R7 ;  /* 0x000000ffff097224 */ /* 0x010fc800078e0a07 */
[----:B------:R-:W-:-:S04]  /*1080*/  IMAD R9, R9, R24, RZ ;  /* 0x0000001809097224 */ /* 0x000fc800078e02ff */
[----:B-1-3--:R-:W-:-:S07]  /*1090*/  IMAD.HI.U32 R20, R7, R9, R6 ;  /* 0x0000000907147227 */ /* 0x00afce00078e0006 */
.L_x_9:
[----:B------:R-:W2:Y:S04]  /*10a0*/  LDG.E.64 R18, desc[UR4][R26.64] ;  /* 0x000000041a127981 */ /* 0x000ea8000c1e1b00 */
[----:B---3--:R-:W3:Y:S04]  /*10b0*/  LDG.E.64 R10, desc[UR4][R26.64+0x10] ;  /* 0x000010041a0a7981 */ /* 0x008ee8000c1e1b00 */
[----:B------:R-:W4:Y:S01]  /*10c0*/  LDG.E.64 R12, desc[UR4][R26.64+0x8] ;  /* 0x000008041a0c7981 */ /* 0x000f22000c1e1b00 */
[----:B------:R-:W-:Y:S01]  /*10d0*/  IMAD.MOV.U32 R9, RZ, RZ, 0x2f800000 ;  /* 0x2f800000ff097424 */ /* 0x000fe200078e00ff */
[----:B--2---:R-:W-:Y:S01]  /*10e0*/  SHF.R.U32.HI R6, RZ, 0x2, R19 ;  /* 0x00000002ff067819 */ /* 0x004fe20000011613 */
[----:B------:R-:W-:-:S03]  /*10f0*/  VIADD R18, R18, 0x587c5 ;  /* 0x000587c512127836 */ /* 0x000fc60000000000 */
[----:B------:R-:W-:Y:S01]  /*1100*/  LOP3.LUT R6, R6, R19, RZ, 0x3c, !PT ;  /* 0x0000001306067212 */ /* 0x000fe200078e3cff */
[----:B---3--:R-:W-:Y:S02]  /*1110*/  IMAD.SHL.U32 R7, R11, 0x10, RZ ;  /* 0x000000100b077824 */ /* 0x008fe400078e00ff */
[----:B----4-:R-:W-:Y:S02]  /*1120*/  IMAD.MOV.U32 R16, RZ, RZ, R13 ;  /* 0x000000ffff107224 */ /* 0x010fe400078e000d */
[----:B------:R-:W-:Y:S02]  /*1130*/  IMAD.SHL.U32 R8, R6, 0x2, RZ ;  /* 0x0000000206087824 */ /* 0x000fe400078e00ff */
[----:B------:R-:W-:-:S03]  /*1140*/  IMAD.MOV.U32 R19, RZ, RZ, R12 ;  /* 0x000000ffff137224 */ /* 0x000fc600078e000c */
[----:B------:R-:W-:Y:S02]  /*1150*/  LOP3.LUT R8, R6, R8, R7, 0x96, !PT ;  /* 0x0000000806087212 */ /* 0x000fe400078e9607 */
[----:B------:R-:W-:Y:S01]  /*1160*/  IABS R7, R3 ;  /* 0x0000000300077213 */ /* 0x000fe20000000000 */
[----:B------:R-:W-:Y:S01]  /*1170*/  STG.E.64 desc[UR4][R26.64], R18 ;  /* 0x000000121a007986 */ /* 0x000fe2000c101b04 */
[----:B------:R-:W-:-:S03]  /*1180*/  LOP3.LUT R15, R8, R11, RZ, 0x3c, !PT ;  /* 0x0000000b080f7212 */ /* 0x000fc600078e3cff */
[----:B------:R-:W-:Y:S02]  /*1190*/  IMAD.MOV R8, RZ, RZ, -R7 ;  /* 0x000000ffff087224 */ /* 0x000fe400078e0a07 */
[----:B------:R-:W-:-:S05]  /*11a0*/  IMAD.IADD R6, R15, 0x1, R18 ;  /* 0x000000010f067824 */ /* 0x000fca00078e0212 */
[----:B------:R-:W-:-:S05]  /*11b0*/  I2FP.F32.U32 R6, R6 ;  /* 0x0000000600067245 */ /* 0x000fca0000201000 */
[----:B------:R-:W-:-:S04]  /*11c0*/  FFMA R6, R6, R9, 1.1641532182693481445e-10 ;  /* 0x2f00000006067423 */ /* 0x000fc80000000009 */
[----:B------:R-:W-:-:S06]  /*11d0*/  FMUL R6, R6, 1000000 ;  /* 0x4974240006067820 */ /* 0x000fcc0000400000 */
[----:B------:R-:W1:Y:S02]  /*11e0*/  F2I.TRUNC.NTZ R6, R6 ;  /* 0x0000000600067305 */ /* 0x000e64000020f100 */
[----:B-1----:R-:W-:Y:S02]  /*11f0*/  IABS R17, R6 ;  /* 0x0000000600117213 */ /* 0x002fe40000000000 */
[----:B------:R-:W-:Y:S02]  /*1200*/  ISETP.GE.AND P2, PT, R6, RZ, PT ;  /* 0x000000ff0600720c */ /* 0x000fe40003f46270 */
[----:B------:R-:W-:Y:S01]  /*1210*/  LOP3.LUT R6, RZ, R3, RZ, 0x33, !PT ;  /* 0x00000003ff067212 */ /* 0x000fe200078e33ff */
[----:B------:R-:W-:-:S04]  /*1220*/  IMAD.HI.U32 R7, R20, R17, RZ ;  /* 0x0000001114077227 */ /* 0x000fc800078e00ff */
[----:B------:R-:W-:Y:S01]  /*1230*/  IMAD R14, R7, R8, R17 ;  /* 0x00000008070e7224 */ /* 0x000fe200078e0211 */
[----:B------:R-:W-:Y:S01]  /*1240*/  IABS R7, R3 ;  /* 0x0000000300077213 */ /* 0x000fe20000000000 */
[----:B------:R-:W-:-:S03]  /*1250*/  IMAD.MOV.U32 R17, RZ, RZ, R10 ;  /* 0x000000ffff117224 */ /* 0x000fc600078e000a */
[----:B------:R-:W-:Y:S02]  /*1260*/  ISETP.GT.U32.AND P1, PT, R24, R14, PT ;  /* 0x0000000e1800720c */ /* 0x000fe40003f24070 */
[----:B------:R-:W-:Y:S11]  /*1270*/  STG.E.64 desc[UR4][R26.64+0x8], R16 ;  /* 0x000008101a007986 */ /* 0x000ff6000c101b04 */
[----:B------:R-:W-:-:S05]  /*1280*/  @!P1 IMAD.IADD R14, R14, 0x1, -R7 ;  /* 0x000000010e0e9824 */ /* 0x000fca00078e0a07 */
[----:B------:R-:W-:-:S13]  /*1290*/  ISETP.GT.U32.AND P1, PT, R24, R14, PT ;  /* 0x0000000e1800720c */ /* 0x000fda0003f24070 */
[----:B------:R-:W-:Y:S01]  /*12a0*/  @!P1 IMAD.IADD R14, R14, 0x1, -R7 ;  /* 0x000000010e0e9824 */ /* 0x000fe200078e0a07 */
[----:B------:R-:W-:-:S03]  /*12b0*/  ISETP.NE.AND P1, PT, R3, RZ, PT ;  /* 0x000000ff0300720c */ /* 0x000fc60003f25270 */
[----:B------:R-:W-:-:S05]  /*12c0*/  @!P2 IMAD.MOV R14, RZ, RZ, -R14 ;  /* 0x000000ffff0ea224 */ /* 0x000fca00078e0a0e */
[----:B------:R-:W-:Y:S01]  /*12d0*/  SEL R20, R6, R14, !P1 ;  /* 0x0000000e06147207 */ /* 0x000fe20004800000 */
[----:B------:R-:W-:-:S03]  /*12e0*/  IMAD.MOV.U32 R14, RZ, RZ, R11 ;  /* 0x000000ffff0e7224 */ /* 0x000fc600078e000b */
[C---:B------:R-:W-:Y:S02]  /*12f0*/  IADD3 R22, P2, PT, R20.reuse, UR6, RZ ;  /* 0x0000000614167c10 */ /* 0x040fe4000ff5e0ff */
[----:B------:R1:W-:Y:S02]  /*1300*/  STG.E.64 desc[UR4][R26.64+0x10], R14 ;  /* 0x0000100e1a007986 */ /* 0x0003e4000c101b04 */
[----:B------:R-:W-:-:S06]  /*1310*/  LEA.HI.X.SX32 R23, R20, UR7, 0x1, P2 ;  /* 0x0000000714177c11 */ /* 0x000fcc00090f0eff */
[----:B------:R-:W2:Y:S01]  /*1320*/  LDG.E.U8 R23, desc[UR4][R22.64] ;  /* 0x0000000416177981 */ /* 0x000ea2000c1e1100 */
[----:B------:R-:W-:-:S05]  /*1330*/  VIADD R28, R4, 0xfffffffd ;  /* 0xfffffffd041c7836 */ /* 0x000fca0000000000 */
[----:B------:R-:W-:-:S05]  /*1340*/  IADD3 R28, P2, PT, R28, UR8, RZ ;  /* 0x000000081c1c7c10 */ /* 0x000fca000ff5e0ff */
[----:B------:R-:W-:-:S05]  /*1350*/  IMAD.X R29, RZ, RZ, UR9, P2 ;  /* 0x00000009ff1d7e24 */ /* 0x000fca00090e06ff */
[----:B--2---:R2:W-:Y:S04]  /*1360*/  STG.E.U8 desc[UR4][R28.64], R23 ;  /* 0x000000171c007986 */ /* 0x0045e8000c101104 */
[----:B------:R-:W1:Y:S04]  /*1370*/  LDG.E.64 R24, desc[UR4][R26.64] ;  /* 0x000000041a187981 */ /* 0x000e68000c1e1b00 */
[----:B------:R-:W3:Y:S04]  /*1380*/  LDG.E.64 R10, desc[UR4][R26.64+0x10] ;  /* 0x000010041a0a7981 */ /* 0x000ee8000c1e1b00 */
[----:B------:R-:W4:Y:S01]  /*1390*/  LDG.E.64 R12, desc[UR4][R26.64+0x8] ;  /* 0x000008041a0c7981 */ /* 0x000f22000c1e1b00 */
[----:B------:R-:W5:Y:S08]  /*13a0*/  I2F.RP R20, R7 ;  /* 0x0000000700147306 */ /* 0x000f700000209400 */
[----:B-----5:R-:W5:Y:S01]  /*13b0*/  MUFU.RCP R20, R20 ;  /* 0x0000001400147308 */ /* 0x020f620000001000 */
[----:B-1----:R-:W-:Y:S01]  /*13c0*/  SHF.R.U32.HI R14, RZ, 0x2, R25 ;  /* 0x00000002ff0e7819 */ /* 0x002fe20000011619 */
[----:B------:R-:W-:-:S02]  /*13d0*/  VIADD R18, R24, 0x587c5 ;  /* 0x000587c518127836 */ /* 0x000fc40000000000 */
[----:B------:R-:W-:Y:S01]  /*13e0*/  IMAD.MOV.U32 R24, RZ, RZ, R7 ;  /* 0x000000ffff187224 */ /* 0x000fe200078e0007 */
[----:B------:R-:W-:Y:S01]  /*13f0*/  LOP3.LUT R14, R14, R25, RZ, 0x3c, !PT ;  /* 0x000000190e0e7212 */ /* 0x000fe200078e3cff */
[----:B---3--:R-:W-:-:S04]  /*1400*/  IMAD.SHL.U32 R15, R11, 0x10, RZ ;  /* 0x000000100b0f7824 */ /* 0x008fc800078e00ff */
[----:B------:R-:W-:-:S05]  /*1410*/  IMAD.SHL.U32 R16, R14, 0x2, RZ ;  /* 0x000000020e107824 */ /* 0x000fca00078e00ff */
[----:B------:R-:W-:-:S04]  /*1420*/  LOP3.LUT R16, R14, R16, R15, 0x96, !PT ;  /* 0x000000100e107212 */ /* 0x000fc800078e960f */
[----:B------:R-:W-:Y:S01]  /*1430*/  LOP3.LUT R15, R16, R11, RZ, 0x3c, !PT ;  /* 0x0000000b100f7212 */ /* 0x000fe200078e3cff */
[----:B-----5:R-:W-:-:S04]  /*1440*/  VIADD R16, R20, 0xffffffe ;  /* 0x0ffffffe14107836 */ /* 0x020fc80000000000 */
[----:B------:R-:W-:Y:S01]  /*1450*/  IMAD.IADD R14, R15, 0x1, R18 ;  /* 0x000000010f0e7824 */ /* 0x000fe200078e0212 */
[----:B------:R1:W3:Y:S04]  /*1460*/  F2I.FTZ.U32.TRUNC.NTZ R17, R16 ;  /* 0x0000001000117305 */ /* 0x0002e8000021f000 */
[----:B------:R-:W-:-:S05]  /*1470*/  I2FP.F32.U32 R14, R14 ;  /* 0x0000000e000e7245 */ /* 0x000fca0000201000 */
[----:B------:R-:W-:Y:S01]  /*1480*/  FFMA R14, R14, R9, 1.1641532182693481445e-10 ;  /* 0x2f0000000e0e7423 */ /* 0x000fe20000000009 */
[----:B-1----:R-:W-:-:S03]  /*1490*/  IMAD.MOV.U32 R16, RZ, RZ, RZ ;  /* 0x000000ffff107224 */ /* 0x002fc600078e00ff */
[----:B------:R-:W-:Y:S01]  /*14a0*/  FMUL R14, R14, 1000000 ;  /* 0x497424000e0e7820 */ /* 0x000fe20000400000 */
[----:B---3--:R-:W-:-:S05]  /*14b0*/  IMAD.MOV R20, RZ, RZ, -R17 ;  /* 0x000000ffff147224 */ /* 0x008fca00078e0a11 */
[----:B------:R-:W1:Y:S01]  /*14c0*/  F2I.TRUNC.NTZ R14, R14 ;  /* 0x0000000e000e7305 */ /* 0x000e62000020f100 */
[----:B------:R-:W-:-:S04]  /*14d0*/  IMAD R19, R20, R7, RZ ;  /* 0x0000000714137224 */ /* 0x000fc800078e02ff */
[----:B------:R-:W-:-:S04]  /*14e0*/  IMAD.HI.U32 R20, R17, R19, R16 ;  /* 0x0000001311147227 */ /* 0x000fc800078e0010 */
[----:B----4-:R-:W-:Y:S01]  /*14f0*/  IMAD.MOV.U32 R16, RZ, RZ, R13 ;  /* 0x000000ffff107224 */ /* 0x010fe200078e000d */
[----:B-1----:R-:W-:Y:S02]  /*1500*/  IABS R22, R14 ;  /* 0x0000000e00167213 */ /* 0x002fe40000000000 */
[----:B------:R-:W-:Y:S01]  /*1510*/  ISETP.GE.AND P3, PT, R14, RZ, PT ;  /* 0x000000ff0e00720c */ /* 0x000fe20003f66270 */
[----:B------:R-:W-:Y:S02]  /*1520*/  IMAD.MOV.U32 R14, RZ, RZ, R11 ;  /* 0x000000ffff0e7224 */ /* 0x000fe400078e000b */
[----:B------:R-:W-:-:S03]  /*1530*/  IMAD.MOV.U32 R19, RZ, RZ, R22 ;  /* 0x000000ffff137224 */ /* 0x000fc600078e0016 */
[----:B------:R1:W-:Y:S01]  /*1540*/  STG.E.64 desc[UR4][R26.64+0x10], R14 ;  /* 0x0000100e1a007986 */ /* 0x0003e2000c101b04 */
[----:B------:R-:W-:-:S04]  /*1550*/  IMAD.HI.U32 R17, R20, R19, RZ ;  /* 0x0000001314117227 */ /* 0x000fc800078e00ff */
[----:B------:R-:W-:Y:S02]  /*1560*/  IMAD R17, R17, R8, R19 ;  /* 0x0000000811117224 */ /* 0x000fe400078e0213 */
[----:B------:R-:W-:-:S03]  /*1570*/  IMAD.MOV.U32 R19, RZ, RZ, R12 ;  /* 0x000000ffff137224 */ /* 0x000fc600078e000c */
[----:B------:R-:W-:Y:S02]  /*1580*/  ISETP.GT.U32.AND P2, PT, R24, R17, PT ;  /* 0x000000111800720c */ /* 0x000fe40003f44070 */
[----:B------:R3:W-:Y:S11]  /*1590*/  STG.E.64 desc[UR4][R26.64], R18 ;  /* 0x000000121a007986 */ /* 0x0007f6000c101b04 */
[----:B------:R-:W-:-:S05]  /*15a0*/  @!P2 IMAD.IADD R17, R17, 0x1, -R7 ;  /* 0x000000011111a824 */ /* 0x000fca00078e0a07 */
[----:B------:R-:W-:-:S13]  /*15b0*/  ISETP.GT.U32.AND P2, PT, R24, R17, PT ;  /* 0x000000111800720c */ /* 0x000fda0003f44070 */
[----:B------:R-:W-:-:S04]  /*15c0*/  @!P2 IMAD.IADD R17, R17, 0x1, -R7 ;  /* 0x000000011111a824 */ /* 0x000fc800078e0a07 */
[----:B------:R-:W-:-:S05]  /*15d0*/  @!P3 IMAD.MOV R17, RZ, RZ, -R17 ;  /* 0x000000ffff11b224 */ /* 0x000fca00078e0a11 */
[----:B------:R-:W-:Y:S01]  /*15e0*/  SEL R22, R6, R17, !P1 ;  /* 0x0000001106167207 */ /* 0x000fe20004800000 */
[----:B------:R-:W-:-:S03]  /*15f0*/  IMAD.MOV.U32 R17, RZ, RZ, R10 ;  /* 0x000000ffff117224 */ /* 0x000fc600078e000a */
[C---:B--2---:R-:W-:Y:S02]  /*1600*/  IADD3 R28, P2, PT, R22.reuse, UR6, RZ ;  /* 0x00000006161c7c10 */ /* 0x044fe4000ff5e0ff */
[----:B------:R2:W-:Y:S02]  /*1610*/  STG.E.64 desc[UR4][R26.64+0x8], R16 ;  /* 0x000008101a007986 */ /* 0x0005e4000c101b04 */
[----:B------:R-:W-:-:S05]  /*1620*/  LEA.HI.X.SX32 R29, R22, UR7, 0x1, P2 ;  /* 0x00000007161d7c11 */ /* 0x000fca00090f0eff */
[----:B------:R4:W5:Y:S01]  /*1630*/  LDG.E.U8 R25, desc[UR4][R28.64] ;  /* 0x000000041c197981 */ /* 0x000962000c1e1100 */
[----:B------:R-:W-:-:S05]  /*1640*/  VIADD R10, R4, 0xfffffffe ;  /* 0xfffffffe040a7836 */ /* 0x000fca0000000000 */
[----:B----4-:R-:W-:-:S05]  /*1650*/  IADD3 R28, P2, PT, R10, UR8, RZ ;  /* 0x000000080a1c7c10 */ /* 0x010fca000ff5e0ff */
[----:B------:R-:W-:-:S05]  /*1660*/  IMAD.X R29, RZ, RZ, UR9, P2 ;  /* 0x00000009ff1d7e24 */ /* 0x000fca00090e06ff */
[----:B-----5:R4:W-:Y:S04]  /*1670*/  STG.E.U8 desc[UR4][R28.64], R25 ;  /* 0x000000191c007986 */ /* 0x0209e8000c101104 */
[----:B------:R-:W1:Y:S04]  /*1680*/  LDG.E.64 R22, desc[UR4][R26.64] ;  /* 0x000000041a167981 */ /* 0x000e68000c1e1b00 */
[----:B------:R-:W5:Y:S04]  /*1690*/  LDG.E.64 R10, desc[UR4][R26.64+0x10] ;  /* 0x000010041a0a7981 */ /* 0x000f68000c1e1b00 */
[----:B------:R-:W4:Y:S01]  /*16a0*/  LDG.E.64 R12, desc[UR4][R26.64+0x8] ;  /* 0x000008041a0c7981 */ /* 0x000f22000c1e1b00 */
[----:B-1----:R-:W-:Y:S01]  /*16b0*/  SHF.R.U32.HI R14, RZ, 0x2, R23 ;  /* 0x00000002ff0e7819 */ /* 0x002fe20000011617 */
[----:B---3--:R-:W-:-:S03]  /*16c0*/  VIADD R18, R22, 0x587c5 ;  /* 0x000587c516127836 */ /* 0x008fc60000000000 */
[----:B------:R-:W-:Y:S01]  /*16d0*/  LOP3.LUT R14, R14, R23, RZ, 0x3c, !PT ;  /* 0x000000170e0e7212 */ /* 0x000fe200078e3cff */
[----:B-----5:R-:W-:-:S04]  /*16e0*/  IMAD.SHL.U32 R15, R11, 0x10, RZ ;  /* 0x000000100b0f7824 */ /* 0x020fc800078e00ff */
[----:B--2---:R-:W-:-:S05]  /*16f0*/  IMAD.SHL.U32 R16, R14, 0x2, RZ ;  /* 0x000000020e107824 */ /* 0x004fca00078e00ff */
[----:B------:R-:W-:-:S04]  /*1700*/  LOP3.LUT R16, R14, R16, R15, 0x96, !PT ;  /* 0x000000100e107212 */ /* 0x000fc800078e960f */
[----:B------:R-:W-:Y:S01]  /*1710*/  LOP3.LUT R15, R16, R11, RZ, 0x3c, !PT ;  /* 0x0000000b100f7212 */ /* 0x000fe200078e3cff */
[----:B----4-:R-:W-:-:S04]  /*1720*/  IMAD.MOV.U32 R16, RZ, RZ, R13 ;  /* 0x000000ffff107224 */ /* 0x010fc800078e000d */
[----:B------:R-:W-:-:S05]  /*1730*/  IMAD.IADD R14, R15, 0x1, R18 ;  /* 0x000000010f0e7824 */ /* 0x000fca00078e0212 */
[----:B------:R-:W-:-:S05]  /*1740*/  I2FP.F32.U32 R14, R14 ;  /* 0x0000000e000e7245 */ /* 0x000fca0000201000 */
[----:B------:R-:W-:-:S04]  /*1750*/  FFMA R14, R14, R9, 1.1641532182693481445e-10 ;  /* 0x2f0000000e0e7423 */ /* 0x000fc80000000009 */
[----:B------:R-:W-:-:S06]  /*1760*/  FMUL R14, R14, 1000000 ;  /* 0x497424000e0e7820 */ /* 0x000fcc0000400000 */
[----:B------:R-:W1:Y:S02]  /*1770*/  F2I.TRUNC.NTZ R14, R14 ;  /* 0x0000000e000e7305 */ /* 0x000e64000020f100 */
[----:B-1----:R-:W-:Y:S02]  /*1780*/  IABS R19, R14 ;  /* 0x0000000e00137213 */ /* 0x002fe40000000000 */
[----:B------:R-:W-:Y:S01]  /*1790*/  ISETP.GE.AND P3, PT, R14, RZ, PT ;  /* 0x000000ff0e00720c */ /* 0x000fe20003f66270 */
[----:B------:R-:W-:Y:S02]  /*17a0*/  IMAD.MOV.U32 R14, RZ, RZ, R11 ;  /* 0x000000ffff0e7224 */ /* 0x000fe400078e000b */
[----:B------:R-:W-:-:S03]  /*17b0*/  IMAD.HI.U32 R17, R20, R19, RZ ;  /* 0x0000001314117227 */ /* 0x000fc600078e00ff */
[----:B------:R1:W-:Y:S01]  /*17c0*/  STG.E.64 desc[UR4][R26.64+0x10], R14 ;  /* 0x0000100e1a007986 */ /* 0x0003e2000c101b04 */
[----:B------:R-:W-:Y:S02]  /*17d0*/  IMAD R17, R17, R8, R19 ;  /* 0x0000000811117224 */ /* 0x000fe400078e0213 */
[----:B------:R-:W-:-:S03]  /*17e0*/  IMAD.MOV.U32 R19, RZ, RZ, R12 ;  /* 0x000000ffff137224 */ /* 0x000fc600078e000c */
[----:B------:R-:W-:Y:S02]  /*17f0*/  ISETP.GT.U32.AND P2, PT, R24, R17, PT ;  /* 0x000000111800720c */ /* 0x000fe40003f44070 */
[----:B------:R-:W-:Y:S11]  /*1800*/  STG.E.64 desc[UR4][R26.64], R18 ;  /* 0x000000121a007986 */ /* 0x000ff6000c101b04 */
[----:B------:R-:W-:-:S05]  /*1810*/  @!P2 IMAD.IADD R17, R17, 0x1, -R7 ;  /* 0x000000011111a824 */ /* 0x000fca00078e0a07 */
[----:B------:R-:W-:-:S13]  /*1820*/  ISETP.GT.U32.AND P2, PT, R24, R17, PT ;  /* 0x000000111800720c */ /* 0x000fda0003f44070 */
[----:B------:R-:W-:-:S04]  /*1830*/  @!P2 IMAD.IADD R17, R17, 0x1, -R7 ;  /* 0x000000011111a824 */ /* 0x000fc800078e0a07 */
[----:B------:R-:W-:-:S05]  /*1840*/  @!P3 IMAD.MOV R17, RZ, RZ, -R17 ;  /* 0x000000ffff11b224 */ /* 0x000fca00078e0a11 */
[----:B------:R-:W-:Y:S01]  /*1850*/  SEL R22, R6, R17, !P1 ;  /* 0x0000001106167207 */ /* 0x000fe20004800000 */
[----:B------:R-:W-:-:S03]  /*1860*/  IMAD.MOV.U32 R17, RZ, RZ, R10 ;  /* 0x000000ffff117224 */ /* 0x000fc600078e000a */
[C---:B------:R-:W-:Y:S02]  /*1870*/  IADD3 R28, P2, PT, R22.reuse, UR6, RZ ;  /* 0x00000006161c7c10 */ /* 0x040fe4000ff5e0ff */
[----:B------:R2:W-:Y:S02]  /*1880*/  STG.E.64 desc[UR4][R26.64+0x8], R16 ;  /* 0x000008101a007986 */ /* 0x0005e4000c101b04 */
[----:B------:R-:W-:-:S05]  /*1890*/  LEA.HI.X.SX32 R29, R22, UR7, 0x1, P2 ;  /* 0x00000007161d7c11 */ /* 0x000fca00090f0eff */
[----:B------:R3:W4:Y:S01]  /*18a0*/  LDG.E.U8 R25, desc[UR4][R28.64] ;  /* 0x000000041c197981 */ /* 0x000722000c1e1100 */
[----:B------:R-:W-:-:S05]  /*18b0*/  VIADD R10, R4, 0xffffffff ;  /* 0xffffffff040a7836 */ /* 0x000fca0000000000 */
[----:B---3--:R-:W-:-:S05]  /*18c0*/  IADD3 R28, P2, PT, R10, UR8, RZ ;  /* 0x000000080a1c7c10 */ /* 0x008fca000ff5e0ff */
[----:B------:R-:W-:-:S05]  /*18d0*/  IMAD.X R29, RZ, RZ, UR9, P2 ;  /* 0x00000009ff1d7e24 */ /* 0x000fca00090e06ff */
[----:B----4-:R3:W-:Y:S04]  /*18e0*/  STG.E.U8 desc[UR4][R28.64], R25 ;  /* 0x000000191c007986 */ /* 0x0107e8000c101104 */
[----:B------:R-:W1:Y:S04]  /*18f0*/  LDG.E.64 R22, desc[UR4][R26.64] ;  /* 0x000000041a167981 */ /* 0x000e68000c1e1b00 */
[----:B------:R-:W4:Y:S04]  /*1900*/  LDG.E.64 R10, desc[UR4][R26.64+0x10] ;  /* 0x000010041a0a7981 */ /* 0x000f28000c1e1b00 */
[----:B------:R-:W5:Y:S01]  /*1910*/  LDG.E.64 R12, desc[UR4][R26.64+0x8] ;  /* 0x000008041a0c7981 */ /* 0x000f62000c1e1b00 */
[----:B-1----:R-:W-:-:S04]  /*1920*/  SHF.R.U32.HI R14, RZ, 0x2, R23 ;  /* 0x00000002ff0e7819 */ /* 0x002fc80000011617 */
[----:B------:R-:W-:Y:S01]  /*1930*/  LOP3.LUT R14, R14, R23, RZ, 0x3c, !PT ;  /* 0x000000170e0e7212 */ /* 0x000fe200078e3cff */
[----:B----4-:R-:W-:-:S04]  /*1940*/  IMAD.SHL.U32 R15, R11, 0x10, RZ ;  /* 0x000000100b0f7824 */ /* 0x010fc800078e00ff */
[----:B--2---:R-:W-:-:S05]  /*1950*/  IMAD.SHL.U32 R16, R14, 0x2, RZ ;  /* 0x000000020e107824 */ /* 0x004fca00078e00ff */
[----:B------:R-:W-:Y:S01]  /*1960*/  LOP3.LUT R14, R14, R16, R15, 0x96, !PT ;  /* 0x000000100e0e7212 */ /* 0x000fe200078e960f */
[----:B------:R-:W-:-:S03]  /*1970*/  VIADD R16, R22, 0x587c5 ;  /* 0x000587c516107836 */ /* 0x000fc60000000000 */
[----:B------:R-:W-:-:S05]  /*1980*/  LOP3.LUT R15, R14, R11, RZ, 0x3c, !PT ;  /* 0x0000000b0e0f7212 */ /* 0x000fca00078e3cff */
        /* <DEDUP_REMOVED lines=11> */
[----:B-----5:R-:W-:-:S03]  /*1a40*/  IMAD.MOV.U32 R17, RZ, RZ, R12 ;  /* 0x000000ffff117224 */ /* 0x020fc600078e000c */
[----:B------:R-:W-:Y:S02]  /*1a50*/  ISETP.GT.U32.AND P2, PT, R24, R8, PT ;  /* 0x000000081800720c */ /* 0x000fe40003f44070 */
[----:B------:R3:W-:Y:S11]  /*1a60*/  STG.E.64 desc[UR4][R26.64], R16 ;  /* 0x000000101a007986 */ /* 0x0007f6000c101b04 */
[----:B------:R-:W-:-:S05]  /*1a70*/  @!P2 IMAD.IADD R8, R8, 0x1, -R7 ;  /* 0x000000010808a824 */ /* 0x000fca00078e0a07 */
[----:B------:R-:W-:-:S13]  /*1a80*/  ISETP.GT.U32.AND P2, PT, R24, R8, PT ;  /* 0x000000081800720c */ /* 0x000fda0003f44070 */
[----:B------:R-:W-:Y:S02]  /*1a90*/  @!P2 IMAD.IADD R8, R8, 0x1, -R7 ;  /* 0x000000010808a824 */ /* 0x000fe400078e0a07 */
[----:B------:R-:W-:Y:S02]  /*1aa0*/  IMAD.MOV.U32 R7, RZ, RZ, R10 ;  /* 0x000000ffff077224 */ /* 0x000fe400078e000a */
[----:B------:R-:W-:-:S05]  /*1ab0*/  @!P3 IMAD.MOV R8, RZ, RZ, -R8 ;  /* 0x000000ffff08b224 */ /* 0x000fca00078e0a08 */
[----:B------:R-:W-:Y:S01]  /*1ac0*/  SEL R9, R6, R8, !P1 ;  /* 0x0000000806097207 */ /* 0x000fe20004800000 */
[----:B------:R-:W-:-:S03]  /*1ad0*/  IMAD.MOV.U32 R6, RZ, RZ, R13 ;  /* 0x000000ffff067224 */ /* 0x000fc600078e000d */
[C---:B------:R-:W-:Y:S02]  /*1ae0*/  IADD3 R8, P1, PT, R9.reuse, UR6, RZ ;  /* 0x0000000609087c10 */ /* 0x040fe4000ff3e0ff */
[----:B------:R3:W-:Y:S02]  /*1af0*/  STG.E.64 desc[UR4][R26.64+0x8], R6 ;  /* 0x000008061a007986 */ /* 0x0007e4000c101b04 */
[----:B------:R-:W-:-:S06]  /*1b00*/  LEA.HI.X.SX32 R9, R9, UR7, 0x1, P1 ;  /* 0x0000000709097c11 */ /* 0x000fcc00088f0eff */
[----:B------:R-:W2:Y:S01]  /*1b10*/  LDG.E.U8 R9, desc[UR4][R8.64] ;  /* 0x0000000408097981 */ /* 0x000ea2000c1e1100 */
[C---:B------:R-:W-:Y:S01]  /*1b20*/  IADD3 R10, P1, PT, R4.reuse, UR8, RZ ;  /* 0x00000008040a7c10 */ /* 0x040fe2000ff3e0ff */
[----:B------:R-:W-:Y:S02]  /*1b30*/  VIADD R5, R5, 0x4 ;  /* 0x0000000405057836 */ /* 0x000fe40000000000 */
[----:B------:R-:W-:Y:S02]  /*1b40*/  VIADD R4, R4, 0x4 ;  /* 0x0000000404047836 */ /* 0x000fe40000000000 */
[----:B------:R-:W-:Y:S01]  /*1b50*/  IMAD.X R11, RZ, RZ, UR9, P1 ;  /* 0x00000009ff0b7e24 */ /* 0x000fe200088e06ff */
[----:B------:R-:W-:-:S04]  /*1b60*/  ISETP.NE.AND P1, PT, R5, RZ, PT ;  /* 0x000000ff0500720c */ /* 0x000fc80003f25270 */
[----:B--2---:R3:W-:Y:S09]  /*1b70*/  STG.E.U8 desc[UR4][R10.64], R9 ;  /* 0x000000090a007986 */ /* 0x0047f2000c101104 */
[----:B------:R-:W-:Y:S05]  /*1b80*/  @P1 BRA `(.L_x_9) ;  /* 0xfffffff400441947 */ /* 0x000fea000383ffff */
.L_x_8:
[----:B------:R-:W-:Y:S05]  /*1b90*/  @!P0 EXIT ;  /* 0x000000000000894d */ /* 0x000fea0003800000 */
[----:B---3--:R-:W1:Y:S01]  /*1ba0*/  LDC R14, c[0x0][0x384] ;  /* 0x0000e100ff0e7b82 */ /* 0x008e620000000800 */
[----:B------:R-:W-:Y:S02]  /*1bb0*/  ISETP.NE.AND P1, PT, R0, 0x1, PT ;  /* 0x000000010000780c */ /* 0x000fe40003f25270 */
[----:B-1----:R-:W-:-:S04]  /*1bc0*/  LOP3.LUT R4, R14, 0x1, RZ, 0xc0, !PT ;  /* 0x000000010e047812 */ /* 0x002fc800078ec0ff */
[----:B------:R-:W-:-:S07]  /*1bd0*/  ISETP.NE.U32.AND P0, PT, R4, 0x1, PT ;  /* 0x000000010400780c */ /* 0x000fce0003f05070 */
[----:B------:R-:W-:Y:S06]  /*1be0*/  @!P1 BRA `(.L_x_10) ;  /* 0x0000000400809947 */ /* 0x000fec0003800000 */
[----:B------:R-:W2:Y:S04]  /*1bf0*/  LDG.E.64 R12, desc[UR4][R26.64] ;  /* 0x000000041a0c7981 */ /* 0x000ea8000c1e1b00 */
[----:B------:R-:W3:Y:S04]  /*1c00*/  LDG.E.64 R4, desc[UR4][R26.64+0x10] ;  /* 0x000010041a047981 */ /* 0x000ee8000c1e1b00 */
[----:B------:R-:W4:Y:S01]  /*1c10*/  LDG.E.64 R6, desc[UR4][R26.64+0x8] ;  /* 0x000008041a067981 */ /* 0x000f22000c1e1b00 */
[----:B------:R-:W-:Y:S01]  /*1c20*/  IABS R15, R3 ;  /* 0x00000003000f7213 */ /* 0x000fe20000000000 */
[----:B------:R-:W-:Y:S01]  /*1c30*/  IMAD.MOV.U32 R18, RZ, RZ, RZ ;  /* 0x000000ffff127224 */ /* 0x000fe200078e00ff */
[----:B------:R-:W1:Y:S02]  /*1c40*/  LDCU.64 UR6, c[0x0][0x390] ;  /* 0x00007200ff0677ac */ /* 0x000e640008000a00 */
[----:B------:R-:W5:Y:S01]  /*1c50*/  I2F.RP R10, R15 ;  /* 0x0000000f000a7306 */ /* 0x000f620000209400 */
[----:B------:R-:W0:Y:S01]  /*1c60*/  LDCU UR8, c[0x0][0x384] ;  /* 0x00007080ff0877ac */ /* 0x000e220008000800 */
[----:B------:R-:W0:Y:S06]  /*1c70*/  LDCU.64 UR10, c[0x0][0x388] ;  /* 0x00007100ff0a77ac */ /* 0x000e2c0008000a00 */
[----:B-----5:R-:W5:Y:S02]  /*1c80*/  MUFU.RCP R10, R10 ;  /* 0x0000000a000a7308 */ /* 0x020f640000001000 */
[----:B-----5:R-:W-:-:S06]  /*1c90*/  VIADD R19, R10, 0xffffffe ;  /* 0x0ffffffe0a137836 */ /* 0x020fcc0000000000 */
[----:B------:R-:W5:Y:S01]  /*1ca0*/  F2I.FTZ.U32.TRUNC.NTZ R19, R19 ;  /* 0x0000001300137305 */ /* 0x000f62000021f000 */
[----:B--2---:R-:W-:Y:S01]  /*1cb0*/  SHF.R.U32.HI R0, RZ, 0x2, R13 ;  /* 0x00000002ff007819 */ /* 0x004fe2000001160d */
[----:B------:R-:W-:-:S03]  /*1cc0*/  VIADD R12, R12, 0x587c5 ;  /* 0x000587c50c0c7836 */ /* 0x000fc60000000000 */
[----:B------:R-:W-:Y:S01]  /*1cd0*/  LOP3.LUT R0, R0, R13, RZ, 0x3c, !PT ;  /* 0x0000000d00007212 */ /* 0x000fe200078e3cff */
[----:B---3--:R-:W-:Y:S02]  /*1ce0*/  IMAD.SHL.U32 R9, R5, 0x10, RZ ;  /* 0x0000001005097824 */ /* 0x008fe400078e00ff */
[----:B----4-:R-:W-:Y:S02]  /*1cf0*/  IMAD.MOV.U32 R10, RZ, RZ, R7 ;  /* 0x000000ffff0a7224 */ /* 0x010fe400078e0007 */
[----:B------:R-:W-:-:S05]  /*1d00*/  IMAD.SHL.U32 R8, R0, 0x2, RZ ;  /* 0x0000000200087824 */ /* 0x000fca00078e00ff */
[----:B------:R-:W-:Y:S01]  /*1d10*/  LOP3.LUT R8, R0, R8, R9, 0x96, !PT ;  /* 0x0000000800087212 */ /* 0x000fe200078e9609 */
[----:B------:R-:W-:-:S03]  /*1d20*/  IMAD.MOV.U32 R0, RZ, RZ, 0x2f800000 ;  /* 0x2f800000ff007424 */ /* 0x000fc600078e00ff */
[----:B------:R-:W-:-:S05]  /*1d30*/  LOP3.LUT R9, R8, R5, RZ, 0x3c, !PT ;  /* 0x0000000508097212 */ /* 0x000fca00078e3cff */
[----:B------:R-:W-:-:S05]  /*1d40*/  IMAD.IADD R8, R9, 0x1, R12 ;  /* 0x0000000109087824 */ /* 0x000fca00078e020c */
[----:B------:R-:W-:Y:S01]  /*1d50*/  I2FP.F32.U32 R11, R8 ;  /* 0x00000008000b7245 */ /* 0x000fe20000201000 */
[----:B-----5:R-:W-:-:S04]  /*1d60*/  IMAD.MOV R8, RZ, RZ, -R19 ;  /* 0x000000ffff087224 */ /* 0x020fc800078e0a13 */
[----:B------:R-:W-:Y:S01]  /*1d70*/  FFMA R11, R11, R0, 1.1641532182693481445e-10 ;  /* 0x2f0000000b0b7423 */ /* 0x000fe20000000000 */
[----:B------:R-:W-:Y:S01]  /*1d80*/  IMAD R13, R8, R15, RZ ;  /* 0x0000000f080d7224 */ /* 0x000fe200078e02ff */
[----:B------:R-:W-:Y:S02]  /*1d90*/  IABS R8, R3 ;  /* 0x0000000300087213 */ /* 0x000fe40000000000 */
[----:B------:R-:W-:Y:S01]  /*1da0*/  FMUL R11, R11, 1000000 ;  /* 0x497424000b0b7820 */ /* 0x000fe20000400000 */
[----:B------:R-:W-:-:S04]  /*1db0*/  IMAD.HI.U32 R18, R19, R13, R18 ;  /* 0x0000000d13127227 */ /* 0x000fc800078e0012 */
[----:B------:R-:W-:Y:S01]  /*1dc0*/  IMAD.MOV R16, RZ, RZ, -R8 ;  /* 0x000000ffff107224 */ /* 0x000fe200078e0a08 */
[----:B------:R-:W2:Y:S02]  /*1dd0*/  F2I.TRUNC.NTZ R11, R11 ;  /* 0x0000000b000b7305 */ /* 0x000ea4000020f100 */
[----:B--2---:R-:W-:Y:S02]  /*1de0*/  IABS R17, R11 ;  /* 0x0000000b00117213 */ /* 0x004fe40000000000 */
[----:B------:R-:W-:Y:S01]  /*1df0*/  ISETP.GE.AND P2, PT, R11, RZ, PT ;  /* 0x000000ff0b00720c */ /* 0x000fe20003f46270 */
[----:B------:R-:W-:Y:S02]  /*1e00*/  IMAD.MOV.U32 R11, RZ, RZ, R4 ;  /* 0x000000ffff0b7224 */ /* 0x000fe400078e0004 */
[----:B------:R-:W-:-:S03]  /*1e10*/  IMAD.HI.U32 R13, R18, R17, RZ ;  /* 0x00000011120d7227 */ /* 0x000fc600078e00ff */
[----:B------:R-:W-:Y:S01]  /*1e20*/  STG.E.64 desc[UR4][R26.64+0x8], R10 ;  /* 0x0000080a1a007986 */ /* 0x000fe2000c101b04 */
[----:B------:R-:W-:Y:S01]  /*1e30*/  IMAD R8, R13, R16, R17 ;  /* 0x000000100d087224 */ /* 0x000fe200078e0211 */
[----:B------:R-:W-:Y:S01]  /*1e40*/  LOP3.LUT R17, RZ, R3, RZ, 0x33, !PT ;  /* 0x00000003ff117212 */ /* 0x000fe200078e33ff */
        /* <DEDUP_REMOVED lines=10> */
[C---:B-1----:R-:W-:Y:S02]  /*1ef0*/  IADD3 R4, P2, PT, R19.reuse, UR6, RZ ;  /* 0x0000000613047c10 */ /* 0x042fe4000ff5e0ff */
[----:B------:R1:W-:Y:S02]  /*1f00*/  STG.E.64 desc[UR4][R26.64+0x10], R8 ;  /* 0x000010081a007986 */ /* 0x0003e4000c101b04 */
[----:B------:R-:W-:-:S05]  /*1f10*/  LEA.HI.X.SX32 R5, R19, UR7, 0x1, P2 ;  /* 0x0000000713057c11 */ /* 0x000fca00090f0eff */
[----:B------:R-:W2:Y:S01]  /*1f20*/  LDG.E.U8 R29, desc[UR4][R4.64] ;  /* 0x00000004041d7981 */ /* 0x000ea2000c1e1100 */
[----:B0-----:R-:W-:-:S05]  /*1f30*/  IMAD R19, R21, UR8, R2 ;  /* 0x0000000815137c24 */ /* 0x001fca000f8e0202 */
[----:B------:R-:W-:-:S05]  /*1f40*/  IADD3 R24, P2, PT, R19, UR10, RZ ;  /* 0x0000000a13187c10 */ /* 0x000fca000ff5e0ff */
[----:B------:R-:W-:-:S05]  /*1f50*/  IMAD.X R25, RZ, RZ, UR11, P2 ;  /* 0x0000000bff197e24 */ /* 0x000fca00090e06ff */
[----:B--2---:R2:W-:Y:S04]  /*1f60*/  STG.E.U8 desc[UR4][R24.64], R29 ;  /* 0x0000001d18007986 */ /* 0x0045e8000c101104 */
[----:B------:R-:W3:Y:S04]  /*1f70*/  LDG.E.64 R22, desc[UR4][R26.64] ;  /* 0x000000041a167981 */ /* 0x000ee8000c1e1b00 */
[----:B------:R-:W4:Y:S04]  /*1f80*/  LDG.E.64 R6, desc[UR4][R26.64+0x10] ;  /* 0x000010041a067981 */ /* 0x000f28000c1e1b00 */
[----:B-1----:R-:W5:Y:S01]  /*1f90*/  LDG.E.64 R8, desc[UR4][R26.64+0x8] ;  /* 0x000008041a087981 */ /* 0x002f62000c1e1b00 */
[----:B---3--:R-:W-:-:S04]  /*1fa0*/  SHF.R.U32.HI R10, RZ, 0x2, R23 ;  /* 0x00000002ff0a7819 */ /* 0x008fc80000011617 */
[----:B------:R-:W-:Y:S01]  /*1fb0*/  LOP3.LUT R10, R10, R23, RZ, 0x3c, !PT ;  /* 0x000000170a0a7212 */ /* 0x000fe200078e3cff */
[----:B----4-:R-:W-:Y:S02]  /*1fc0*/  IMAD.SHL.U32 R5, R7, 0x10, RZ ;  /* 0x0000001007057824 */ /* 0x010fe400078e00ff */
[----:B-----5:R-:W-:Y:S02]  /*1fd0*/  IMAD.MOV.U32 R12, RZ, RZ, R9 ;  /* 0x000000ffff0c7224 */ /* 0x020fe400078e0009 */
[----:B------:R-:W-:-:S05]  /*1fe0*/  IMAD.SHL.U32 R4, R10, 0x2, RZ ;  /* 0x000000020a047824 */ /* 0x000fca00078e00ff */
[----:B------:R-:W-:Y:S01]  /*1ff0*/  LOP3.LUT R4, R10, R4, R5, 0x96, !PT ;  /* 0x000000040a047212 */ /* 0x000fe200078e9605 */
[----:B------:R-:W-:-:S03]  /*2000*/  VIADD R10, R22, 0x587c5 ;  /* 0x000587c5160a7836 */ /* 0x000fc60000000000 */
[----:B------:R-:W-:-:S05]  /*2010*/  LOP3.LUT R5, R4, R7, RZ, 0x3c, !PT ;  /* 0x0000000704057212 */ /* 0x000fca00078e3cff */
[----:B------:R-:W-:-:S05]  /*2020*/  IMAD.IADD R4, R5, 0x1, R10 ;  /* 0x0000000105047824 */ /* 0x000fca00078e020a */
[----:B------:R-:W-:Y:S01]  /*2030*/  I2FP.F32.U32 R11, R4 ;  /* 0x00000004000b7245 */ /* 0x000fe20000201000 */
[----:B------:R-:W-:-:S04]  /*2040*/  IMAD.MOV.U32 R4, RZ, RZ, R7 ;  /* 0x000000ffff047224 */ /* 0x000fc800078e0007 */
[----:B------:R-:W-:Y:S01]  /*2050*/  FFMA R11, R11, R0, 1.1641532182693481445e-10 ;  /* 0x2f0000000b0b7423 */ /* 0x000fe20000000000 */
[----:B------:R2:W-:Y:S03]  /*2060*/  STG.E.64 desc[UR4][R26.64+0x10], R4 ;  /* 0x000010041a007986 */ /* 0x0005e6000c101b04 */
[----:B------:R-:W-:-:S06]  /*2070*/  FMUL R11, R11, 1000000 ;  /* 0x497424000b0b7820 */ /* 0x000fcc0000400000 */
[----:B------:R-:W0:Y:S02]  /*2080*/  F2I.TRUNC.NTZ R11, R11 ;  /* 0x0000000b000b7305 */ /* 0x000e24000020f100 */
[----:B0-----:R-:W-:Y:S02]  /*2090*/  IABS R23, R11 ;  /* 0x0000000b00177213 */ /* 0x001fe40000000000 */
[----:B------:R-:W-:Y:S01]  /*20a0*/  ISETP.GE.AND P3, PT, R11, RZ, PT ;  /* 0x000000ff0b00720c */ /* 0x000fe20003f66270 */
[----:B------:R-:W-:Y:S02]  /*20b0*/  IMAD.MOV.U32 R11, RZ, RZ, R8 ;  /* 0x000000ffff0b7224 */ /* 0x000fe400078e0008 */
[----:B------:R-:W-:-:S03]  /*20c0*/  IMAD.HI.U32 R13, R18, R23, RZ ;  /* 0x00000017120d7227 */ /* 0x000fc600078e00ff */
[----:B------:R2:W-:Y:S01]  /*20d0*/  STG.E.64 desc[UR4][R26.64], R10 ;  /* 0x0000000a1a007986 */ /* 0x0005e2000c101b04 */
        /* <DEDUP_REMOVED lines=8> */
[----:B------:R-:W-:-:S04]  /*2160*/  SEL R16, R17, R16, !P1 ;  /* 0x0000001011107207 */ /* 0x000fc80004800000 */
[----:B------:R-:W-:-:S04]  /*2170*/  IADD3 R6, P1, PT, R16, UR6, RZ ;  /* 0x0000000610067c10 */ /* 0x000fc8000ff3e0ff */
[----:B------:R-:W-:-:S06]  /*2180*/  LEA.HI.X.SX32 R7, R16, UR7, 0x1, P1 ;  /* 0x0000000710077c11 */ /* 0x000fcc00088f0eff */
[----:B------:R-:W3:Y:S01]  /*2190*/  LDG.E.U8 R7, desc[UR4][R6.64] ;  /* 0x0000000406077981 */ /* 0x000ee2000c1e1100 */
[----:B------:R-:W-:Y:S02]  /*21a0*/  VIADD R8, R19, 0x1 ;  /* 0x0000000113087836 */ /* 0x000fe40000000000 */
[----:B------:R-:W-:-:S03]  /*21b0*/  VIADD R2, R2, 0x2 ;  /* 0x0000000202027836 */ /* 0x000fc60000000000 */
[----:B------:R-:W-:-:S05]  /*21c0*/  IADD3 R8, P1, PT, R8, UR10, RZ ;  /* 0x0000000a08087c10 */ /* 0x000fca000ff3e0ff */
[----:B------:R-:W-:-:S05]  /*21d0*/  IMAD.X R9, RZ, RZ, UR11, P1 ;  /* 0x0000000bff097e24 */ /* 0x000fca00088e06ff */
[----:B---3--:R2:W-:Y:S03]  /*21e0*/  STG.E.U8 desc[UR4][R8.64], R7 ;  /* 0x0000000708007986 */ /* 0x0085e6000c101104 */
.L_x_10:
[----:B------:R-:W-:Y:S05]  /*21f0*/  @P0 EXIT ;  /* 0x000000000000094d */ /* 0x000fea0003800000 */
[----:B--2---:R-:W2:Y:S04]  /*2200*/  LDG.E.64 R8, desc[UR4][R26.64] ;  /* 0x000000041a087981 */ /* 0x004ea8000c1e1b00 */
[----:B------:R-:W3:Y:S04]  /*2210*/  LDG.E.64 R6, desc[UR4][R26.64+0x10] ;  /* 0x000010041a067981 */ /* 0x000ee8000c1e1b00 */
[----:B------:R-:W4:Y:S01]  /*2220*/  LDG.E.64 R4, desc[UR4][R26.64+0x8] ;  /* 0x000008041a047981 */ /* 0x000f22000c1e1b00 */
[-C--:B------:R-:W-:Y:S01]  /*2230*/  IABS R0, R3.reuse ;  /* 0x0000000300007213 */ /* 0x080fe20000000000 */
[----:B------:R-:W1:Y:S01]  /*2240*/  LDCU.64 UR6, c[0x0][0x390] ;  /* 0x00007200ff0677ac */ /* 0x000e620008000a00 */
[----:B------:R-:W-:-:S02]  /*2250*/  IABS R17, R3 ;  /* 0x0000000300117213 */ /* 0x000fc40000000000 */
[----:B------:R-:W5:Y:S01]  /*2260*/  I2F.RP R15, R0 ;  /* 0x00000000000f7306 */ /* 0x000f620000209400 */
[----:B------:R-:W-:-:S07]  /*2270*/  ISETP.NE.AND P2, PT, R3, RZ, PT ;  /* 0x000000ff0300720c */ /* 0x000fce0003f45270 */
[----:B-----5:R-:W5:Y:S02]  /*2280*/  MUFU.RCP R15, R15 ;  /* 0x0000000f000f7308 */ /* 0x020f640000001000 */
[----:B-----5:R-:W-:-:S06]  /*2290*/  VIADD R12, R15, 0xffffffe ;  /* 0x0ffffffe0f0c7836 */ /* 0x020fcc0000000000 */
[----:B------:R5:W0:Y:S02]  /*22a0*/  F2I.FTZ.U32.TRUNC.NTZ R13, R12 ;  /* 0x0000000c000d7305 */ /* 0x000a24000021f000 */
[----:B-----5:R-:W-:Y:S02]  /*22b0*/  IMAD.MOV.U32 R12, RZ, RZ, RZ ;  /* 0x000000ffff0c7224 */ /* 0x020fe400078e00ff */
[----:B0-----:R-:W-:-:S04]  /*22c0*/  IMAD.MOV R15, RZ, RZ, -R13 ;  /* 0x000000ffff0f7224 */ /* 0x001fc800078e0a0d */
[----:B------:R-:W-:Y:S01]  /*22d0*/  IMAD R15, R15, R0, RZ ;  /* 0x000000000f0f7224 */ /* 0x000fe200078e02ff */
[----:B--2---:R-:W-:Y:S01]  /*22e0*/  SHF.R.U32.HI R10, RZ, 0x2, R9 ;  /* 0x00000002ff0a7819 */ /* 0x004fe20000011609 */
[----:B------:R-:W-:-:S03]  /*22f0*/  VIADD R8, R8, 0x587c5 ;  /* 0x000587c508087836 */ /* 0x000fc60000000000 */
[----:B------:R-:W-:Y:S01]  /*2300*/  LOP3.LUT R10, R10, R9, RZ, 0x3c, !PT ;  /* 0x000000090a0a7212 */ /* 0x000fe200078e3cff */
[----:B---3--:R-:W-:-:S04]  /*2310*/  IMAD.SHL.U32 R9, R7, 0x10, RZ ;  /* 0x0000001007097824 */ /* 0x008fc800078e00ff */
[----:B------:R-:W-:-:S05]  /*2320*/  IMAD.SHL.U32 R11, R10, 0x2, RZ ;  /* 0x000000020a0b7824 */ /* 0x000fca00078e00ff */
[----:B------:R-:W-:-:S04]  /*2330*/  LOP3.LUT R10, R10, R11, R9, 0x96, !PT ;  /* 0x0000000b0a0a7212 */ /* 0x000fc800078e9609 */
[----:B------:R-:W-:Y:S01]  /*2340*/  LOP3.LUT R11, R10, R7, RZ, 0x3c, !PT ;  /* 0x000000070a0b7212 */ /* 0x000fe200078e3cff */
[----:B------:R-:W-:-:S04]  /*2350*/  IMAD.MOV.U32 R10, RZ, RZ, 0x2f800000 ;  /* 0x2f800000ff0a7424 */ /* 0x000fc800078e00ff */
[----:B------:R-:W-:-:S05]  /*2360*/  IMAD.IADD R9, R11, 0x1, R8 ;  /* 0x000000010b097824 */ /* 0x000fca00078e0208 */
[----:B------:R-:W-:-:S05]  /*2370*/  I2FP.F32.U32 R9, R9 ;  /* 0x0000000900097245 */ /* 0x000fca0000201000 */
[----:B------:R-:W-:Y:S01]  /*2380*/  FFMA R9, R9, R10, 1.1641532182693481445e-10 ;  /* 0x2f00000009097423 */ /* 0x000fe2000000000a */
[----:B------:R-:W-:-:S04]  /*2390*/  IMAD.HI.U32 R10, R13, R15, R12 ;  /* 0x0000000f0d0a7227 */ /* 0x000fc800078e000c */
[----:B------:R-:W-:Y:S01]  /*23a0*/  FMUL R9, R9, 1000000 ;  /* 0x4974240009097820 */ /* 0x000fe20000400000 */
[----:B------:R-:W-:Y:S02]  /*23b0*/  IMAD.MOV R12, RZ, RZ, -R17 ;  /* 0x000000ffff0c7224 */ /* 0x000fe400078e0a11 */
[----:B------:R-:W-:-:S03]  /*23c0*/  IMAD.MOV.U32 R17, RZ, RZ, R6 ;  /* 0x000000ffff117224 */ /* 0x000fc600078e0006 */
[----:B------:R-:W0:Y:S02]  /*23d0*/  F2I.TRUNC.NTZ R9, R9 ;  /* 0x0000000900097305 */ /* 0x000e24000020f100 */
[----:B0-----:R-:W-:Y:S02]  /*23e0*/  IABS R16, R9 ;  /* 0x0000000900107213 */ /* 0x001fe40000000000 */
[----:B------:R-:W-:Y:S01]  /*23f0*/  ISETP.GE.AND P1, PT, R9, RZ, PT ;  /* 0x000000ff0900720c */ /* 0x000fe20003f26270 */
[----:B----4-:R-:W-:Y:S02]  /*2400*/  IMAD.MOV.U32 R9, RZ, RZ, R4 ;  /* 0x000000ffff097224 */ /* 0x010fe400078e0004 */
[----:B------:R-:W-:Y:S02]  /*2410*/  IMAD.MOV.U32 R13, RZ, RZ, R16 ;  /* 0x000000ffff0d7224 */ /* 0x000fe400078e0010 */
[----:B------:R-:W-:Y:S01]  /*2420*/  IMAD.MOV.U32 R16, RZ, RZ, R5 ;  /* 0x000000ffff107224 */ /* 0x000fe200078e0005 */
[----:B------:R-:W-:Y:S01]  /*2430*/  STG.E.64 desc[UR4][R26.64], R8 ;  /* 0x000000081a007986 */ /* 0x000fe2000c101b04 */
[----:B------:R-:W-:-:S03]  /*2440*/  IMAD.HI.U32 R10, R10, R13, RZ ;  /* 0x0000000d0a0a7227 */ /* 0x000fc600078e00ff */
[----:B------:R-:W-:Y:S01]  /*2450*/  STG.E.64 desc[UR4][R26.64+0x8], R16 ;  /* 0x000008101a007986 */ /* 0x000fe2000c101b04 */
[----:B------:R-:W-:Y:S02]  /*2460*/  IMAD R13, R10, R12, R13 ;  /* 0x0000000c0a0d7224 */ /* 0x000fe400078e020d */
[----:B------:R-:W-:-:S03]  /*2470*/  IMAD.MOV.U32 R10, RZ, RZ, R7 ;  /* 0x000000ffff0a7224 */ /* 0x000fc600078e0007 */
[----:B------:R-:W-:Y:S02]  /*2480*/  ISETP.GT.U32.AND P0, PT, R0, R13, PT ;  /* 0x0000000d0000720c */ /* 0x000fe40003f04070 */
[----:B------:R-:W-:Y:S11]  /*2490*/  STG.E.64 desc[UR4][R26.64+0x10], R10 ;  /* 0x0000100a1a007986 */ /* 0x000ff6000c101b04 */
[----:B------:R-:W-:-:S05]  /*24a0*/  @!P0 IMAD.IADD R13, R13, 0x1, -R0 ;  /* 0x000000010d0d8824 */ /* 0x000fca00078e0a00 */
[----:B------:R-:W-:-:S13]  /*24b0*/  ISETP.GT.U32.AND P0, PT, R0, R13, PT ;  /* 0x0000000d0000720c */ /* 0x000fda0003f04070 */
[----:B------:R-:W-:-:S04]  /*24c0*/  @!P0 IMAD.IADD R13, R13, 0x1, -R0 ;  /* 0x000000010d0d8824 */ /* 0x000fc800078e0a00 */
[----:B------:R-:W-:Y:S01]  /*24d0*/  @!P1 IMAD.MOV R13, RZ, RZ, -R13 ;  /* 0x000000ffff0d9224 */ /* 0x000fe200078e0a0d */
[----:B------:R-:W-:-:S04]  /*24e0*/  @!P2 LOP3.LUT R13, RZ, R3, RZ, 0x33, !PT ;  /* 0x00000003ff0da212 */ /* 0x000fc800078e33ff */
[----:B------:R-:W-:Y:S02]  /*24f0*/  SHF.R.S32.HI R0, RZ, 0x1f, R13 ;  /* 0x0000001fff007819 */ /* 0x000fe4000001140d */
[----:B-1----:R-:W-:-:S04]  /*2500*/  IADD3 R6, P0, PT, R13, UR6, RZ ;  /* 0x000000060d067c10 */ /* 0x002fc8000ff1e0ff */
[----:B------:R-:W-:Y:S01]  /*2510*/  IADD3.X R7, PT, PT, R0, UR7, RZ, P0, !PT ;  /* 0x0000000700077c10 */ /* 0x000fe200087fe4ff */
[----:B------:R-:W0:Y:S05]  /*2520*/  LDCU.64 UR6, c[0x0][0x388] ;  /* 0x00007100ff0677ac */ /* 0x000e2a0008000a00 */
[----:B------:R-:W2:Y:S01]  /*2530*/  LDG.E.U8 R7, desc[UR4][R6.64] ;  /* 0x0000000406077981 */ /* 0x000ea2000c1e1100 */
[----:B------:R-:W-:-:S05]  /*2540*/  IMAD R2, R21, R14, R2 ;  /* 0x0000000e15027224 */ /* 0x000fca00078e0202 */
[----:B0-----:R-:W-:-:S05]  /*2550*/  IADD3 R2, P0, PT, R2, UR6, RZ ;  /* 0x0000000602027c10 */ /* 0x001fca000ff1e0ff */
[----:B------:R-:W-:-:S05]  /*2560*/  IMAD.X R3, RZ, RZ, UR7, P0 ;  /* 0x00000007ff037e24 */ /* 0x000fca00080e06ff */
[----:B--2---:R-:W-:Y:S01]  /*2570*/  STG.E.U8 desc[UR4][R2.64], R7 ;  /* 0x0000000702007986 */ /* 0x004fe2000c101104 */
[----:B------:R-:W-:Y:S05]  /*2580*/  EXIT ;  /* 0x000000000000794d */ /* 0x000fea0003800000 */
.L_x_11:
[----:B------:R-:W-:-:S00]  /*2590*/  BRA `(.L_x_11) ;  /* 0xfffffffc00fc7947 */ /* 0x000fc0000383ffff */
[----:B------:R-:W-:-:S00]  /*25a0*/  NOP ;  /* 0x0000000000007918 */ /* 0x000fc00000000000 */
        /* <DEDUP_REMOVED lines=13> */
.L_x_12:


//--------------------- .nv.global.init           --------------------------
	.section	.nv.global.init,"aw",@progbits
	.align	4
.nv.global.init:
	.type		mrg32k3aM1SubSeq,@object
	.size		mrg32k3aM1SubSeq,(mrg32k3aM2SubSeq - mrg32k3aM1SubSeq)
mrg32k3aM1SubSeq:
        /*0000*/ 	.byte	0x0b, 0xcc, 0xee, 0x04, 0x73, 0x29, 0x8b, 0x6f, 0xf6, 0x53, 0x03, 0xf6, 0x23, 0xf6, 0xea, 0xda
        /* <DEDUP_REMOVED lines=125> */
	.type		mrg32k3aM2SubSeq,@object
	.size		mrg32k3aM2SubSeq,(mrg32k3aM1 - mrg32k3aM2SubSeq)
mrg32k3aM2SubSeq:
        /* <DEDUP_REMOVED lines=126> */
	.type		mrg32k3aM1,@object
	.size		mrg32k3aM1,(mrg32k3aM1Seq - mrg32k3aM1)
mrg32k3aM1:
        /* <DEDUP_REMOVED lines=144> */
	.type		mrg32k3aM1Seq,@object
	.size		mrg32k3aM1Seq,(mrg32k3aM2 - mrg32k3aM1Seq)
mrg32k3aM1Seq:
        /* <DEDUP_REMOVED lines=144> */
	.type		mrg32k3aM2,@object
	.size		mrg32k3aM2,(mrg32k3aM2Seq - mrg32k3aM2)
mrg32k3aM2:
        /* <DEDUP_REMOVED lines=144> */
	.type		mrg32k3aM2Seq,@object
	.size		mrg32k3aM2Seq,(precalc_xorwow_matrix - mrg32k3aM2Seq)
mrg32k3aM2Seq:
        /* <DEDUP_REMOVED lines=144> */
	.type		precalc_xorwow_matrix,@object
	.size		precalc_xorwow_matrix,(precalc_xorwow_offset_matrix - precalc_xorwow_matrix)
precalc_xorwow_matrix:
        /* <DEDUP_REMOVED lines=6400> */
	.type		precalc_xorwow_offset_matrix,@object
	.size		precalc_xorwow_offset_matrix,(.L_1 - precalc_xorwow_offset_matrix)
precalc_xorwow_offset_matrix:
        /* <DEDUP_REMOVED lines=6400> */
.L_1:


//--------------------- .nv.shared.reserved.0     --------------------------
	.section	.nv.shared.reserved.0,"aw",@nobits
	.weak		__nv_reservedSMEM_offset_0_alias
	.size		__nv_reservedSMEM_offset_0_alias, 0, 64
	.other		__nv_reservedSMEM_offset_0_alias,@"STO_CUDA_RESERVED_SHARED STV_DEFAULT"
__nv_reservedSMEM_offset_0_alias:
	.zero		0
	.zero		64


//--------------------- .nv.constant0._Z13kernelForLoopiiPcS_iP17curandStateXORWOW --------------------------
	.section	.nv.constant0._Z13kernelForLoopiiPcS_iP17curandStateXORWOW,"a",@progbits
	.sectionflags	@""
	.align	4
.nv.constant0._Z13kernelForLoopiiPcS_iP17curandStateXORWOW:
	.zero		936


//--------------------- SYMBOLS --------------------------

	.type		.nv.reservedSmem.offset0,@object
	.size		.nv.reservedSmem.offset0,0x4
